	.target	sm_90a

	.elftype	@"ET_EXEC"


//--------------------- .note.nv.tkinfo           --------------------------
	.section	.note.nv.tkinfo,"",@"SHT_NOTE"
	.sectionflags	@"SHF_NOTE_NV_TKINFO"
	.tkinfo
        /*0018*/ 	.word	0x00000002
        /*0030*/ 	.string	""
        /*0030*/ 	.string	"ptxas"
        /*0030*/ 	.string	"Cuda compilation tools, release 13.0, V13.0.88"
        /*0030*/ 	.string	"Build cuda_13.0.r13.0/compiler.36424714_0"
        /*0030*/ 	.string	"-arch sm_90a -m 64 "



//--------------------- .note.nv.cuinfo           --------------------------
	.section	.note.nv.cuinfo,"",@"SHT_NOTE"
	.sectionflags	@"SHF_NOTE_NV_CUINFO"
        /*0018*/ 	.short	0x0002
        /*001a*/ 	.short	0x005a
        /*001c*/ 	.short	0x0082
	.zero		2


//--------------------- .nv.info                  --------------------------
	.section	.nv.info,"",@"SHT_CUDA_INFO"
	.align	4


	//----- nvinfo : EIATTR_REGCOUNT
	.align		4
        /*0000*/ 	.byte	0x04, 0x2f
        /*0002*/ 	.short	(.L_15 - .L_14)
	.align		4
.L_14:
        /*0004*/ 	.word	index@(_ZN7cutlass13device_kernelINS_4fmha6kernel28FmhaKernelTmaWarpSpecializedINS1_10collective30FmhaMainloopTmaWarpSpecializedINS_6half_tEffN4cute5tupleIJNS7_1CILi128EEENS9_ILi64EEESB_EEENS8_IJiNS9_ILi1EEENS8_IJiiEEEEEESF_SF_NS4_12CausalFusionEJEEENS4_15FmhaFwdEpilogueIS6_fNS8_IJSB_SB_SB_EEEEENS2_23IndividualTileSchedulerEJEEEEEvNT_6ParamsE)
        /*0008*/ 	.word	0x000000a8


	//----- nvinfo : EIATTR_FRAME_SIZE
	.align		4
.L_15:
        /*000c*/ 	.byte	0x04, 0x11
        /*000e*/ 	.short	(.L_17 - .L_16)
	.align		4
.L_16:
        /*0010*/ 	.word	index@($__internal_0_$__cuda_sm20_rcp_rn_f32_slowpath)
        /*0014*/ 	.word	0x00000000


	//----- nvinfo : EIATTR_FRAME_SIZE
	.align		4
.L_17:
        /*0018*/ 	.byte	0x04, 0x11
        /*001a*/ 	.short	(.L_19 - .L_18)
	.align		4
.L_18:
        /*001c*/ 	.word	index@(_ZN7cutlass13device_kernelINS_4fmha6kernel28FmhaKernelTmaWarpSpecializedINS1_10collective30FmhaMainloopTmaWarpSpecializedINS_6half_tEffN4cute5tupleIJNS7_1CILi128EEENS9_ILi64EEESB_EEENS8_IJiNS9_ILi1EEENS8_IJiiEEEEEESF_SF_NS4_12CausalFusionEJEEENS4_15FmhaFwdEpilogueIS6_fNS8_IJSB_SB_SB_EEEEENS2_23IndividualTileSchedulerEJEEEEEvNT_6ParamsE)
        /*0020*/ 	.word	0x00000000


	//----- nvinfo : EIATTR_MIN_STACK_SIZE
	.align		4
.L_19:
        /*0024*/ 	.byte	0x04, 0x12
        /*0026*/ 	.short	(.L_21 - .L_20)
	.align		4
.L_20:
        /*0028*/ 	.word	index@(_ZN7cutlass13device_kernelINS_4fmha6kernel28FmhaKernelTmaWarpSpecializedINS1_10collective30FmhaMainloopTmaWarpSpecializedINS_6half_tEffN4cute5tupleIJNS7_1CILi128EEENS9_ILi64EEESB_EEENS8_IJiNS9_ILi1EEENS8_IJiiEEEEEESF_SF_NS4_12CausalFusionEJEEENS4_15FmhaFwdEpilogueIS6_fNS8_IJSB_SB_SB_EEEEENS2_23IndividualTileSchedulerEJEEEEEvNT_6ParamsE)
        /*002c*/ 	.word	0x00000000
.L_21:


//--------------------- .nv.compat                --------------------------
	.section	.nv.compat,"",@"SHT_CUDA_COMPAT_INFO"
	.align	4
        /*0000*/ 	.byte	0x02, 0x09, 0x01, 0x00, 0x02, 0x02, 0x04, 0x00, 0x02, 0x05, 0x05, 0x00, 0x03, 0x07, 0x01, 0x01
        /*0010*/ 	.byte	0x02, 0x03, 0x01, 0x00, 0x02, 0x06, 0x01, 0x00, 0x04, 0x0b, 0x08, 0x00, 0x00, 0x00, 0x00, 0x00
        /*0020*/ 	.byte	0x00, 0x00, 0x00, 0x00


//--------------------- .nv.info._ZN7cutlass13device_kernelINS_4fmha6kernel28FmhaKernelTmaWarpSpecializedINS1_10collective30FmhaMainloopTmaWarpSpecializedINS_6half_tEffN4cute5tupleIJNS7_1CILi128EEENS9_ILi64EEESB_EEENS8_IJiNS9_ILi1EEENS8_IJiiEEEEEESF_SF_NS4_12CausalFusionEJEEENS4_15FmhaFwdEpilogueIS6_fNS8_IJSB_SB_SB_EEEEENS2_23IndividualTileSchedulerEJEEEEEvNT_6ParamsE --------------------------
	.section	.nv.info._ZN7cutlass13device_kernelINS_4fmha6kernel28FmhaKernelTmaWarpSpecializedINS1_10collective30FmhaMainloopTmaWarpSpecializedINS_6half_tEffN4cute5tupleIJNS7_1CILi128EEENS9_ILi64EEESB_EEENS8_IJiNS9_ILi1EEENS8_IJiiEEEEEESF_SF_NS4_12CausalFusionEJEEENS4_15FmhaFwdEpilogueIS6_fNS8_IJSB_SB_SB_EEEEENS2_23IndividualTileSchedulerEJEEEEEvNT_6ParamsE,"",@"SHT_CUDA_INFO"
	.sectionflags	@""
	.align	4


	//----- nvinfo : EIATTR_CUDA_API_VERSION
	.align		4
        /*0000*/ 	.byte	0x04, 0x37
        /*0002*/ 	.short	(.L_23 - .L_22)
.L_22:
        /*0004*/ 	.word	0x00000082


	//----- nvinfo : EIATTR_KPARAM_INFO
	.align		4
.L_23:
        /*0008*/ 	.byte	0x04, 0x17
        /*000a*/ 	.short	(.L_25 - .L_24)
.L_24:
        /*000c*/ 	.word	0x00000000
        /*0010*/ 	.short	0x0000
        /*0012*/ 	.short	0x0070
        /*0014*/ 	.byte	0x00, 0xf0, 0x01, 0x20


	//----- nvinfo : EIATTR_SPARSE_MMA_MASK
	.align		4
.L_25:
        /*0018*/ 	.byte	0x03, 0x50
        /*001a*/ 	.short	0x0000


	//----- nvinfo : EIATTR_MAXREG_COUNT
	.align		4
        /*001c*/ 	.byte	0x03, 0x1b
        /*001e*/ 	.short	0x00a8


	//----- nvinfo : EIATTR_NUM_BARRIERS
	.align		4
        /*0020*/ 	.byte	0x02, 0x4c
        /*0022*/ 	.byte	0x02
	.zero		1


	//----- nvinfo : EIATTR_EXTERNS
	.align		4
        /*0024*/ 	.byte	0x04, 0x0f
        /*0026*/ 	.short	(.L_27 - .L_26)


	//   ....[0]....
	.align		4
.L_26:
        /*0028*/ 	.word	index@(__assertfail)


	//----- nvinfo : EIATTR_MERCURY_ISA_VERSION
	.align		4
.L_27:
        /*002c*/ 	.byte	0x03, 0x5f
        /*002e*/ 	.short	0x0101


	//----- nvinfo : EIATTR_INT_WARP_WIDE_INSTR_OFFSETS
	.align		4
        /*0030*/ 	.byte	0x04, 0x31
        /*0032*/ 	.short	(.L_29 - .L_28)


	//   ....[0]....
.L_28:
        /*0034*/ 	.word	0x000006f0


	//   ....[1]....
        /*0038*/ 	.word	0x00000700


	//   ....[2]....
        /*003c*/ 	.word	0x00000710


	//   ....[3]....
        /*0040*/ 	.word	0x00000720


	//   ....[4]....
        /*0044*/ 	.word	0x00000790


	//----- nvinfo : EIATTR_COOP_GROUP_MASK_REGIDS
	.align		4
.L_29:
        /*0048*/ 	.byte	0x04, 0x29
        /*004a*/ 	.short	(.L_31 - .L_30)


	//   ....[0]....
.L_30:
        /*004c*/ 	.word	0xffffffff


	//   ....[1]....
        /*0050*/ 	.word	0xffffffff


	//   ....[2]....
        /*0054*/ 	.word	0xffffffff


	//   ....[3]....
        /*0058*/ 	.word	0xffffffff


	//   ....[4]....
        /*005c*/ 	.word	0xffffffff


	//   ....[5]....
        /*0060*/ 	.word	0xffffffff


	//   ....[6]....
        /*0064*/ 	.word	0xffffffff


	//   ....[7]....
        /*0068*/ 	.word	0xffffffff


	//   ....[8]....
        /*006c*/ 	.word	0xffffffff


	//   ....[9]....
        /*0070*/ 	.word	0xffffffff


	//   ....[10]....
        /*0074*/ 	.word	0xffffffff


	//   ....[11]....
        /*0078*/ 	.word	0xffffffff


	//   ....[12]....
        /*007c*/ 	.word	0xffffffff


	//   ....[13]....
        /*0080*/ 	.word	0xffffffff


	//   ....[14]....
        /*0084*/ 	.word	0xffffffff


	//   ....[15]....
        /*0088*/ 	.word	0xffffffff


	//   ....[16]....
        /*008c*/ 	.word	0xffffffff


	//   ....[17]....
        /*0090*/ 	.word	0xffffffff


	//   ....[18]....
        /*0094*/ 	.word	0xffffffff


	//   ....[19]....
        /*0098*/ 	.word	0xffffffff


	//   ....[20]....
        /*009c*/ 	.word	0xffffffff


	//   ....[21]....
        /*00a0*/ 	.word	0xffffffff


	//----- nvinfo : EIATTR_COOP_GROUP_INSTR_OFFSETS
	.align		4
.L_31:
        /*00a4*/ 	.byte	0x04, 0x28
        /*00a6*/ 	.short	(.L_33 - .L_32)


	//   ....[0]....
.L_32:
        /*00a8*/ 	.word	0x00000050


	//   ....[1]....
        /*00ac*/ 	.word	0x00000080


	//   ....[2]....
        /*00b0*/ 	.word	0x000001b0


	//   ....[3]....
        /*00b4*/ 	.word	0x00000370


	//   ....[4]....
        /*00b8*/ 	.word	0x00000530


	//   ....[5]....
        /*00bc*/ 	.word	0x00000690


	//   ....[6]....
        /*00c0*/ 	.word	0x00001730


	//   ....[7]....
        /*00c4*/ 	.word	0x00001760


	//   ....[8]....
        /*00c8*/ 	.word	0x00001af0


	//   ....[9]....
        /*00cc*/ 	.word	0x00001bd0


	//   ....[10]....
        /*00d0*/ 	.word	0x00002c80


	//   ....[11]....
        /*00d4*/ 	.word	0x00002cb0


	//   ....[12]....
        /*00d8*/ 	.word	0x00002fb0


	//   ....[13]....
        /*00dc*/ 	.word	0x000030d0


	//   ....[14]....
        /*00e0*/ 	.word	0x00004880


	//   ....[15]....
        /*00e4*/ 	.word	0x00004980


	//   ....[16]....
        /*00e8*/ 	.word	0x00004db0


	//   ....[17]....
        /*00ec*/ 	.word	0x00004ea0


	//   ....[18]....
        /*00f0*/ 	.word	0x00005fb0


	//   ....[19]....
        /*00f4*/ 	.word	0x00005fe0


	//   ....[20]....
        /*00f8*/ 	.word	0x00006030


	//   ....[21]....
        /*00fc*/ 	.word	0x00006050


	//----- nvinfo : EIATTR_REG_RECONFIG
	.align		4
.L_33:
        /*0100*/ 	.byte	0x01, 0x54
	.zero		2


	//----- nvinfo : EIATTR_SYSCALL_OFFSETS
	.align		4
        /*0104*/ 	.byte	0x04, 0x46
        /*0106*/ 	.short	(.L_35 - .L_34)


	//   ....[0]....
.L_34:
        /*0108*/ 	.word	0x00006a10


	//   ....[1]....
        /*010c*/ 	.word	0x00006b70


	//----- nvinfo : EIATTR_MBARRIER_INSTR_OFFSETS
	.align		4
.L_35:
        /*0110*/ 	.byte	0x04, 0x39
        /*0112*/ 	.short	(.L_37 - .L_36)


	//   ....[0]....
.L_36:
        /*0114*/ 	.word	0x00000320
        /*0118*/ 	.word	0x000000ff
        /*011c*/ 	.word	0x0000e050
        /*0120*/ 	.short	0x0100
        /*0122*/ 	.byte	0x0b
	.zero		1


	//   ....[1]....
        /*0124*/ 	.word	0x00000330
        /*0128*/ 	.word	0x000000ff
        /*012c*/ 	.word	0x0000e060
        /*0130*/ 	.short	0x0100
        /*0132*/ 	.byte	0x0b
	.zero		1


	//   ....[2]....
        /*0134*/ 	.word	0x00000340
        /*0138*/ 	.word	0x000000ff
        /*013c*/ 	.word	0x0000e058
        /*0140*/ 	.short	0x0100
        /*0142*/ 	.byte	0x0b
	.zero		1


	//   ....[3]....
        /*0144*/ 	.word	0x00000350
        /*0148*/ 	.word	0x000000ff
        /*014c*/ 	.word	0x0000e068
        /*0150*/ 	.short	0x0100
        /*0152*/ 	.byte	0x0b
	.zero		1


	//   ....[4]....
        /*0154*/ 	.word	0x00000480
        /*0158*/ 	.word	0x000000ff
        /*015c*/ 	.word	0x0000e000
        /*0160*/ 	.short	0x0100
        /*0162*/ 	.byte	0x0b
	.zero		1


	//   ....[5]....
        /*0164*/ 	.word	0x00000490
        /*0168*/ 	.word	0x000000ff
        /*016c*/ 	.word	0x0000e028
        /*0170*/ 	.short	0x0100
        /*0172*/ 	.byte	0x0b
	.zero		1


	//   ....[6]....
        /*0174*/ 	.word	0x000004a0
        /*0178*/ 	.word	0x000000ff
        /*017c*/ 	.word	0x0000e008
        /*0180*/ 	.short	0x0100
        /*0182*/ 	.byte	0x0b
	.zero		1


	//   ....[7]....
        /*0184*/ 	.word	0x000004b0
        /*0188*/ 	.word	0x000000ff
        /*018c*/ 	.word	0x0000e030
        /*0190*/ 	.short	0x0100
        /*0192*/ 	.byte	0x0b
	.zero		1


	//   ....[8]....
        /*0194*/ 	.word	0x000004c0
        /*0198*/ 	.word	0x000000ff
        /*019c*/ 	.word	0x0000e010
        /*01a0*/ 	.short	0x0100
        /*01a2*/ 	.byte	0x0b
	.zero		1


	//   ....[9]....
        /*01a4*/ 	.word	0x000004d0
        /*01a8*/ 	.word	0x000000ff
        /*01ac*/ 	.word	0x0000e038
        /*01b0*/ 	.short	0x0100
        /*01b2*/ 	.byte	0x0b
	.zero		1


	//   ....[10]....
        /*01b4*/ 	.word	0x000004e0
        /*01b8*/ 	.word	0x000000ff
        /*01bc*/ 	.word	0x0000e018
        /*01c0*/ 	.short	0x0100
        /*01c2*/ 	.byte	0x0b
	.zero		1


	//   ....[11]....
        /*01c4*/ 	.word	0x000004f0
        /*01c8*/ 	.word	0x000000ff
        /*01cc*/ 	.word	0x0000e040
        /*01d0*/ 	.short	0x0100
        /*01d2*/ 	.byte	0x0b
	.zero		1


	//   ....[12]....
        /*01d4*/ 	.word	0x00000500
        /*01d8*/ 	.word	0x000000ff
        /*01dc*/ 	.word	0x0000e020
        /*01e0*/ 	.short	0x0100
        /*01e2*/ 	.byte	0x0b
	.zero		1


	//   ....[13]....
        /*01e4*/ 	.word	0x00000510
        /*01e8*/ 	.word	0x000000ff
        /*01ec*/ 	.word	0x0000e048
        /*01f0*/ 	.short	0x0100
        /*01f2*/ 	.byte	0x0b
	.zero		1


	//   ....[14]....
        /*01f4*/ 	.word	0x00000640
        /*01f8*/ 	.word	0x000000ff
        /*01fc*/ 	.word	0x0000e070
        /*0200*/ 	.short	0x0100
        /*0202*/ 	.byte	0x0b
	.zero		1


	//   ....[15]....
        /*0204*/ 	.word	0x00000650
        /*0208*/ 	.word	0x000000ff
        /*020c*/ 	.word	0x0000e080
        /*0210*/ 	.short	0x0100
        /*0212*/ 	.byte	0x0b
	.zero		1


	//   ....[16]....
        /*0214*/ 	.word	0x00000660
        /*0218*/ 	.word	0x000000ff
        /*021c*/ 	.word	0x0000e078
        /*0220*/ 	.short	0x0100
        /*0222*/ 	.byte	0x0b
	.zero		1


	//   ....[17]....
        /*0224*/ 	.word	0x00000670
        /*0228*/ 	.word	0x000000ff
        /*022c*/ 	.word	0x0000e088
        /*0230*/ 	.short	0x0100
        /*0232*/ 	.byte	0x0b
	.zero		1


	//   ....[18]....
        /*0234*/ 	.word	0x000007b0
        /*0238*/ 	.word	0x000000ff
        /*023c*/ 	.word	0x0000e090
        /*0240*/ 	.short	0x0100
        /*0242*/ 	.byte	0x08
	.zero		1


	//   ....[19]....
        /*0244*/ 	.word	0x000007c0
        /*0248*/ 	.word	0x000000ff
        /*024c*/ 	.word	0x0000e098
        /*0250*/ 	.short	0x0100
        /*0252*/ 	.byte	0x08
	.zero		1


	//   ....[20]....
        /*0254*/ 	.word	0x000007d0
        /*0258*/ 	.word	0x000000ff
        /*025c*/ 	.word	0x0000e0a0
        /*0260*/ 	.short	0x0100
        /*0262*/ 	.byte	0x08
	.zero		1


	//   ....[21]....
        /*0264*/ 	.word	0x000007e0
        /*0268*/ 	.word	0x000000ff
        /*026c*/ 	.word	0x0000e0a8
        /*0270*/ 	.short	0x0100
        /*0272*/ 	.byte	0x08
	.zero		1


	//   ....[22]....
        /*0274*/ 	.word	0x000008e0
        /*0278*/ 	.word	0x000000ff
        /*027c*/ 	.word	0x0000e0c0
        /*0280*/ 	.short	0x0100
        /*0282*/ 	.byte	0x0b
	.zero		1


	//   ....[23]....
        /*0284*/ 	.word	0x000008f0
        /*0288*/ 	.word	0x000000ff
        /*028c*/ 	.word	0x0000e0d0
        /*0290*/ 	.short	0x0100
        /*0292*/ 	.byte	0x0b
	.zero		1


	//   ....[24]....
        /*0294*/ 	.word	0x00000900
        /*0298*/ 	.word	0x000000ff
        /*029c*/ 	.word	0x0000e0c8
        /*02a0*/ 	.short	0x0100
        /*02a2*/ 	.byte	0x0b
	.zero		1


	//   ....[25]....
        /*02a4*/ 	.word	0x00000910
        /*02a8*/ 	.word	0x000000ff
        /*02ac*/ 	.word	0x0000e0d8
        /*02b0*/ 	.short	0x0100
        /*02b2*/ 	.byte	0x0b
	.zero		1


	//   ....[26]....
        /*02b4*/ 	.word	0x00000e50
        /*02b8*/ 	.word	0x000000ff
        /*02bc*/ 	.word	0x0000e050
        /*02c0*/ 	.short	0x010a
        /*02c2*/ 	.byte	0x06
	.zero		1


	//   ....[27]....
        /*02c4*/ 	.word	0x00000f40
        /*02c8*/ 	.word	0x000000ff
        /*02cc*/ 	.word	0x0000e000
        /*02d0*/ 	.short	0x010a
        /*02d2*/ 	.byte	0x24
	.zero		1


	//   ....[28]....
        /*02d4*/ 	.word	0x00000f90
        /*02d8*/ 	.word	0x000000ff
        /*02dc*/ 	.word	0xfffffff8
        /*02e0*/ 	.short	0x010a
        /*02e2*/ 	.byte	0x17
	.zero		1


	//   ....[29]....
        /*02e4*/ 	.word	0x00002550
        /*02e8*/ 	.word	0x0000001a
        /*02ec*/ 	.word	0x00000000
        /*02f0*/ 	.short	0x0101
        /*02f2*/ 	.byte	0x15
	.zero		1


	//   ....[30]....
        /*02f4*/ 	.word	0x00002630
        /*02f8*/ 	.word	0x000000ff
        /*02fc*/ 	.word	0x0000e008
        /*0300*/ 	.short	0x010a
        /*0302*/ 	.byte	0x24
	.zero		1


	//   ....[31]....
        /*0304*/ 	.word	0x00002830
        /*0308*/ 	.word	0x000000ff
        /*030c*/ 	.word	0x00000000
        /*0310*/ 	.short	0x0101
        /*0312*/ 	.byte	0x06
	.zero		1


	//   ....[32]....
        /*0314*/ 	.word	0x000029a0
        /*0318*/ 	.word	0x000000ff
        /*031c*/ 	.word	0x0000e000
        /*0320*/ 	.short	0x010a
        /*0322*/ 	.byte	0x06
	.zero		1


	//   ....[33]....
        /*0324*/ 	.word	0x00003bf0
        /*0328*/ 	.word	0x000000ff
        /*032c*/ 	.word	0x0000e000
        /*0330*/ 	.short	0x010a
        /*0332*/ 	.byte	0x06
	.zero		1


	//   ....[34]....
        /*0334*/ 	.word	0x00003e60
        /*0338*/ 	.word	0x000000ff
        /*033c*/ 	.word	0x0000e000
        /*0340*/ 	.short	0x010a
        /*0342*/ 	.byte	0x06
	.zero		1


	//   ....[35]....
        /*0344*/ 	.word	0x00004020
        /*0348*/ 	.word	0x000000ff
        /*034c*/ 	.word	0x00000000
        /*0350*/ 	.short	0x0101
        /*0352*/ 	.byte	0x06
	.zero		1


	//   ....[36]....
        /*0354*/ 	.word	0x000040d0
        /*0358*/ 	.word	0x000000ff
        /*035c*/ 	.word	0x00000000
        /*0360*/ 	.short	0x0101
        /*0362*/ 	.byte	0x06
	.zero		1


	//   ....[37]....
        /*0364*/ 	.word	0x00004280
        /*0368*/ 	.word	0x000000ff
        /*036c*/ 	.word	0x0000e000
        /*0370*/ 	.short	0x010a
        /*0372*/ 	.byte	0x06
	.zero		1


	//   ....[38]....
        /*0374*/ 	.word	0x00005a00
        /*0378*/ 	.word	0x000000ff
        /*037c*/ 	.word	0x0000e000
        /*0380*/ 	.short	0x010a
        /*0382*/ 	.byte	0x06
	.zero		1


	//   ....[39]....
        /*0384*/ 	.word	0x00005c30
        /*0388*/ 	.word	0x000000ff
        /*038c*/ 	.word	0x0000e000
        /*0390*/ 	.short	0x010a
        /*0392*/ 	.byte	0x06
	.zero		1


	//   ....[40]....
        /*0394*/ 	.word	0x00005df0
        /*0398*/ 	.word	0x000000ff
        /*039c*/ 	.word	0x00000000
        /*03a0*/ 	.short	0x0101
        /*03a2*/ 	.byte	0x06
	.zero		1


	//   ....[41]....
        /*03a4*/ 	.word	0x00005ea0
        /*03a8*/ 	.word	0x000000ff
        /*03ac*/ 	.word	0x00000000
        /*03b0*/ 	.short	0x0101
        /*03b2*/ 	.byte	0x06
	.zero		1


	//   ....[42]....
        /*03b4*/ 	.word	0x00006530
        /*03b8*/ 	.word	0x000000ff
        /*03bc*/ 	.word	0x00000008
        /*03c0*/ 	.short	0x010a
        /*03c2*/ 	.byte	0x17
	.zero		1


	//   ....[43]....
        /*03c4*/ 	.word	0x00007390
        /*03c8*/ 	.word	0x00000000
        /*03cc*/ 	.word	0x0000e090
        /*03d0*/ 	.short	0x0101
        /*03d2*/ 	.byte	0x24
	.zero		1


	//   ....[44]....
        /*03d4*/ 	.word	0x00007560
        /*03d8*/ 	.word	0x00000004
        /*03dc*/ 	.word	0x0000e060
        /*03e0*/ 	.short	0x010a
        /*03e2*/ 	.byte	0x3f
	.zero		1


	//   ....[45]....
        /*03e4*/ 	.word	0x000077b0
        /*03e8*/ 	.word	0x00000002
        /*03ec*/ 	.word	0x0000e028
        /*03f0*/ 	.short	0x010a
        /*03f2*/ 	.byte	0x3f
	.zero		1


	//   ....[46]....
        /*03f4*/ 	.word	0x000079f0
        /*03f8*/ 	.word	0x00000004
        /*03fc*/ 	.word	0x0000e060
        /*0400*/ 	.short	0x010a
        /*0402*/ 	.byte	0x3f
	.zero		1


	//   ....[47]....
        /*0404*/ 	.word	0x00007c60
        /*0408*/ 	.word	0x00000003
        /*040c*/ 	.word	0x0000e028
        /*0410*/ 	.short	0x010a
        /*0412*/ 	.byte	0x3f
	.zero		1


	//   ....[48]....
        /*0414*/ 	.word	0x00007f70
        /*0418*/ 	.word	0x00000007
        /*041c*/ 	.word	0x0000e028
        /*0420*/ 	.short	0x010a
        /*0422*/ 	.byte	0x3f
	.zero		1


	//   ....[49]....
        /*0424*/ 	.word	0x000081e0
        /*0428*/ 	.word	0x00000004
        /*042c*/ 	.word	0x0000e028
        /*0430*/ 	.short	0x010a
        /*0432*/ 	.byte	0x3f
	.zero		1


	//   ....[50]....
        /*0434*/ 	.word	0x00008440
        /*0438*/ 	.word	0x00000007
        /*043c*/ 	.word	0x0000e050
        /*0440*/ 	.short	0x010a
        /*0442*/ 	.byte	0x3f
	.zero		1


	//   ....[51]....
        /*0444*/ 	.word	0x000084a0
        /*0448*/ 	.word	0x00000002
        /*044c*/ 	.word	0x0000e000
        /*0450*/ 	.short	0x010a
        /*0452*/ 	.byte	0x3f
	.zero		1


	//   ....[52]....
        /*0454*/ 	.word	0x00008500
        /*0458*/ 	.word	0x00000007
        /*045c*/ 	.word	0xfffffff8
        /*0460*/ 	.short	0x010a
        /*0462*/ 	.byte	0x3f
	.zero		1


	//   ....[53]....
        /*0464*/ 	.word	0x00008560
        /*0468*/ 	.word	0x0000000a
        /*046c*/ 	.word	0x0000e008
        /*0470*/ 	.short	0x010a
        /*0472*/ 	.byte	0x3f
	.zero		1


	//   ....[54]....
        /*0474*/ 	.word	0x000085c0
        /*0478*/ 	.word	0x00000004
        /*047c*/ 	.word	0x0000e000
        /*0480*/ 	.short	0x010a
        /*0482*/ 	.byte	0x3f
	.zero		1


	//   ....[55]....
        /*0484*/ 	.word	0x00008620
        /*0488*/ 	.word	0x00000003
        /*048c*/ 	.word	0x0000e000
        /*0490*/ 	.short	0x010a
        /*0492*/ 	.byte	0x3f
	.zero		1


	//   ....[56]....
        /*0494*/ 	.word	0x00008680
        /*0498*/ 	.word	0x00000009
        /*049c*/ 	.word	0x0000e000
        /*04a0*/ 	.short	0x010a
        /*04a2*/ 	.byte	0x3f
	.zero		1


	//   ....[57]....
        /*04a4*/ 	.word	0x000086e0
        /*04a8*/ 	.word	0x0000000b
        /*04ac*/ 	.word	0x0000e000
        /*04b0*/ 	.short	0x010a
        /*04b2*/ 	.byte	0x3f
	.zero		1


	//   ....[58]....
        /*04b4*/ 	.word	0x00008740
        /*04b8*/ 	.word	0x00000003
        /*04bc*/ 	.word	0x00000008
        /*04c0*/ 	.short	0x010a
        /*04c2*/ 	.byte	0x3f
	.zero		1


	//   ....[59]....
        /*04c4*/ 	.word	0x00008790
        /*04c8*/ 	.word	0x00000004
        /*04cc*/ 	.word	0x0000e060
        /*04d0*/ 	.short	0x010a
        /*04d2*/ 	.byte	0x3f
	.zero		1


	//   ....[60]....
        /*04d4*/ 	.word	0x000087e0
        /*04d8*/ 	.word	0x00000002
        /*04dc*/ 	.word	0x0000e028
        /*04e0*/ 	.short	0x010a
        /*04e2*/ 	.byte	0x3f
	.zero		1


	//   ....[61]....
        /*04e4*/ 	.word	0x00008830
        /*04e8*/ 	.word	0x00000004
        /*04ec*/ 	.word	0x0000e060
        /*04f0*/ 	.short	0x010a
        /*04f2*/ 	.byte	0x3f
	.zero		1


	//   ....[62]....
        /*04f4*/ 	.word	0x00008880
        /*04f8*/ 	.word	0x00000003
        /*04fc*/ 	.word	0x0000e028
        /*0500*/ 	.short	0x010a
        /*0502*/ 	.byte	0x3f
	.zero		1


	//   ....[63]....
        /*0504*/ 	.word	0x000088d0
        /*0508*/ 	.word	0x00000007
        /*050c*/ 	.word	0x0000e028
        /*0510*/ 	.short	0x010a
        /*0512*/ 	.byte	0x3f
	.zero		1


	//   ....[64]....
        /*0514*/ 	.word	0x00008920
        /*0518*/ 	.word	0x00000004
        /*051c*/ 	.word	0x0000e028
        /*0520*/ 	.short	0x010a
        /*0522*/ 	.byte	0x3f
	.zero		1


	//----- nvinfo : EIATTR_NUM_MBARRIERS
	.align		4
.L_37:
        /*0524*/ 	.byte	0x03, 0x38
        /*0526*/ 	.short	0x001a


	//----- nvinfo : EIATTR_EXIT_INSTR_OFFSETS
	.align		4
        /*0528*/ 	.byte	0x04, 0x1c
        /*052a*/ 	.short	(.L_39 - .L_38)


	//   ....[0]....
.L_38:
        /*052c*/ 	.word	0x000009b0


	//   ....[1]....
        /*0530*/ 	.word	0x000073a0


	//   ....[2]....
        /*0534*/ 	.word	0x000073e0


	//   ....[3]....
        /*0538*/ 	.word	0x00007e70


	//   ....[4]....
        /*053c*/ 	.word	0x00008420


	//----- nvinfo : EIATTR_MAX_THREADS
	.align		4
.L_39:
        /*0540*/ 	.byte	0x04, 0x05
        /*0542*/ 	.short	(.L_41 - .L_40)
.L_40:
        /*0544*/ 	.word	0x00000180
        /*0548*/ 	.word	0x00000001
        /*054c*/ 	.word	0x00000001


	//----- nvinfo : EIATTR_CRS_STACK_SIZE
	.align		4
.L_41:
        /*0550*/ 	.byte	0x04, 0x1e
        /*0552*/ 	.short	(.L_43 - .L_42)
.L_42:
        /*0554*/ 	.word	0x00000000


	//----- nvinfo : EIATTR_CBANK_PARAM_SIZE
	.align		4
.L_43:
        /*0558*/ 	.byte	0x03, 0x19
        /*055a*/ 	.short	0x0870


	//----- nvinfo : EIATTR_PARAM_CBANK
	.align		4
        /*055c*/ 	.byte	0x04, 0x0a
        /*055e*/ 	.short	(.L_45 - .L_44)
	.align		4
.L_44:
        /*0560*/ 	.word	index@(.nv.constant0._ZN7cutlass13device_kernelINS_4fmha6kernel28FmhaKernelTmaWarpSpecializedINS1_10collective30FmhaMainloopTmaWarpSpecializedINS_6half_tEffN4cute5tupleIJNS7_1CILi128EEENS9_ILi64EEESB_EEENS8_IJiNS9_ILi1EEENS8_IJiiEEEEEESF_SF_NS4_12CausalFusionEJEEENS4_15FmhaFwdEpilogueIS6_fNS8_IJSB_SB_SB_EEEEENS2_23IndividualTileSchedulerEJEEEEEvNT_6ParamsE)
        /*0564*/ 	.short	0x0210
        /*0566*/ 	.short	0x0870


	//----- nvinfo : EIATTR_SW_WAR
	.align		4
.L_45:
        /*0568*/ 	.byte	0x04, 0x36
        /*056a*/ 	.short	(.L_47 - .L_46)
.L_46:
        /*056c*/ 	.word	0x00000008
.L_47:


//--------------------- .nv.callgraph             --------------------------
	.section	.nv.callgraph,"",@"SHT_CUDA_CALLGRAPH"
	.align	4
	.sectionentsize	8
	.align		4
        /*0000*/ 	.word	0x00000000
	.align		4
        /*0004*/ 	.word	0xffffffff
	.align		4
        /*0008*/ 	.word	index@(_ZN7cutlass13device_kernelINS_4fmha6kernel28FmhaKernelTmaWarpSpecializedINS1_10collective30FmhaMainloopTmaWarpSpecializedINS_6half_tEffN4cute5tupleIJNS7_1CILi128EEENS9_ILi64EEESB_EEENS8_IJiNS9_ILi1EEENS8_IJiiEEEEEESF_SF_NS4_12CausalFusionEJEEENS4_15FmhaFwdEpilogueIS6_fNS8_IJSB_SB_SB_EEEEENS2_23IndividualTileSchedulerEJEEEEEvNT_6ParamsE)
	.align		4
        /*000c*/ 	.word	index@(__assertfail)
	.align		4
        /*0010*/ 	.word	0x00000000
	.align		4
        /*0014*/ 	.word	0xfffffffe
	.align		4
        /*0018*/ 	.word	0x00000000
	.align		4
        /*001c*/ 	.word	0xfffffffd
	.align		4
        /*0020*/ 	.word	0x00000000
	.align		4
        /*0024*/ 	.word	0xfffffffc


//--------------------- .nv.constant4             --------------------------
	.section	.nv.constant4,"a",@progbits
	.align	8
	.align		8
.nv.constant4:
        /*0000*/ 	.dword	__assertfail
	.align		8
        /*0008*/ 	.dword	__unnamed_1
	.align		8
        /*0010*/ 	.dword	_ZN39_INTERNAL_ebc64451_4_k_cu_fce0d837_29184cuda3std3__45__cpo5beginE
	.align		8
        /*0018*/ 	.dword	_ZN39_INTERNAL_ebc64451_4_k_cu_fce0d837_29184cuda3std3__45__cpo3endE
	.align		8
        /*0020*/ 	.dword	_ZN39_INTERNAL_ebc64451_4_k_cu_fce0d837_29184cuda3std3__45__cpo6cbeginE
	.align		8
        /*0028*/ 	.dword	_ZN39_INTERNAL_ebc64451_4_k_cu_fce0d837_29184cuda3std3__45__cpo4cendE
	.align		8
        /*0030*/ 	.dword	_ZN39_INTERNAL_ebc64451_4_k_cu_fce0d837_29184cuda3std3__441_GLOBAL__N__ebc64451_4_k_cu_fce0d837_29186ignoreE
	.align		8
        /*0038*/ 	.dword	_ZN39_INTERNAL_ebc64451_4_k_cu_fce0d837_29184cuda3std3__419piecewise_constructE
	.align		8
        /*0040*/ 	.dword	_ZN39_INTERNAL_ebc64451_4_k_cu_fce0d837_29184cuda3std3__48in_placeE
	.align		8
        /*0048*/ 	.dword	_ZN39_INTERNAL_ebc64451_4_k_cu_fce0d837_29184cuda3std6ranges3__45__cpo4swapE
	.align		8
        /*0050*/ 	.dword	_ZN39_INTERNAL_ebc64451_4_k_cu_fce0d837_29184cuda3std6ranges3__45__cpo9iter_moveE
	.align		8
        /*0058*/ 	.dword	_ZN39_INTERNAL_ebc64451_4_k_cu_fce0d837_29184cute7productE
	.align		8
        /*0060*/ 	.dword	_ZN39_INTERNAL_ebc64451_4_k_cu_fce0d837_29184cute1_E
	.align		8
        /*0068*/ 	.dword	$str$24
	.align		8
        /*0070*/ 	.dword	$str$25


//--------------------- .text._ZN7cutlass13device_kernelINS_4fmha6kernel28FmhaKernelTmaWarpSpecializedINS1_10collective30FmhaMainloopTmaWarpSpecializedINS_6half_tEffN4cute5tupleIJNS7_1CILi128EEENS9_ILi64EEESB_EEENS8_IJiNS9_ILi1EEENS8_IJiiEEEEEESF_SF_NS4_12CausalFusionEJEEENS4_15FmhaFwdEpilogueIS6_fNS8_IJSB_SB_SB_EEEEENS2_23IndividualTileSchedulerEJEEEEEvNT_6ParamsE --------------------------
	.section	.text._ZN7cutlass13device_kernelINS_4fmha6kernel28FmhaKernelTmaWarpSpecializedINS1_10collective30FmhaMainloopTmaWarpSpecializedINS_6half_tEffN4cute5tupleIJNS7_1CILi128EEENS9_ILi64EEESB_EEENS8_IJiNS9_ILi1EEENS8_IJiiEEEEEESF_SF_NS4_12CausalFusionEJEEENS4_15FmhaFwdEpilogueIS6_fNS8_IJSB_SB_SB_EEEEENS2_23IndividualTileSchedulerEJEEEEEvNT_6ParamsE,"ax",@progbits
	.align	128
.text._ZN7cutlass13device_kernelINS_4fmha6kernel28FmhaKernelTmaWarpSpecializedINS1_10collective30FmhaMainloopTmaWarpSpecializedINS_6half_tEffN4cute5tupleIJNS7_1CILi128EEENS9_ILi64EEESB_EEENS8_IJiNS9_ILi1EEENS8_IJiiEEEEEESF_SF_NS4_12CausalFusionEJEEENS4_15FmhaFwdEpilogueIS6_fNS8_IJSB_SB_SB_EEEEENS2_23IndividualTileSchedulerEJEEEEEvNT_6ParamsE:
        .type           _ZN7cutlass13device_kernelINS_4fmha6kernel28FmhaKernelTmaWarpSpecializedINS1_10collective30FmhaMainloopTmaWarpSpecializedINS_6half_tEffN4cute5tupleIJNS7_1CILi128EEENS9_ILi64EEESB_EEENS8_IJiNS9_ILi1EEENS8_IJiiEEEEEESF_SF_NS4_12CausalFusionEJEEENS4_15FmhaFwdEpilogueIS6_fNS8_IJSB_SB_SB_EEEEENS2_23IndividualTileSchedulerEJEEEEEvNT_6ParamsE,@function
        .size           _ZN7cutlass13device_kernelINS_4fmha6kernel28FmhaKernelTmaWarpSpecializedINS1_10collective30FmhaMainloopTmaWarpSpecializedINS_6half_tEffN4cute5tupleIJNS7_1CILi128EEENS9_ILi64EEESB_EEENS8_IJiNS9_ILi1EEENS8_IJiiEEEEEESF_SF_NS4_12CausalFusionEJEEENS4_15FmhaFwdEpilogueIS6_fNS8_IJSB_SB_SB_EEEEENS2_23IndividualTileSchedulerEJEEEEEvNT_6ParamsE,(.L_x_119 - _ZN7cutlass13device_kernelINS_4fmha6kernel28FmhaKernelTmaWarpSpecializedINS1_10collective30FmhaMainloopTmaWarpSpecializedINS_6half_tEffN4cute5tupleIJNS7_1CILi128EEENS9_ILi64EEESB_EEENS8_IJiNS9_ILi1EEENS8_IJiiEEEEEESF_SF_NS4_12CausalFusionEJEEENS4_15FmhaFwdEpilogueIS6_fNS8_IJSB_SB_SB_EEEEENS2_23IndividualTileSchedulerEJEEEEEvNT_6ParamsE)
        .other          _ZN7cutlass13device_kernelINS_4fmha6kernel28FmhaKernelTmaWarpSpecializedINS1_10collective30FmhaMainloopTmaWarpSpecializedINS_6half_tEffN4cute5tupleIJNS7_1CILi128EEENS9_ILi64EEESB_EEENS8_IJiNS9_ILi1EEENS8_IJiiEEEEEESF_SF_NS4_12CausalFusionEJEEENS4_15FmhaFwdEpilogueIS6_fNS8_IJSB_SB_SB_EEEEENS2_23IndividualTileSchedulerEJEEEEEvNT_6ParamsE,@"STO_CUDA_ENTRY STV_DEFAULT"
_ZN7cutlass13device_kernelINS_4fmha6kernel28FmhaKernelTmaWarpSpecializedINS1_10collective30FmhaMainloopTmaWarpSpecializedINS_6half_tEffN4cute5tupleIJNS7_1CILi128EEENS9_ILi64EEESB_EEENS8_IJiNS9_ILi1EEENS8_IJiiEEEEEESF_SF_NS4_12CausalFusionEJEEENS4_15FmhaFwdEpilogueIS6_fNS8_IJSB_SB_SB_EEEEENS2_23IndividualTileSchedulerEJEEEEEvNT_6ParamsE:
[----:B------:R-:W1:Y:S01]  /*0000*/  LDC R1, c[0x0][0x28] ;  /* 0x00000a00ff017b82 */ /* 0x000e620000000800 */
[----:B------:R-:W2:Y:S01]  /*0010*/  S2R R0, SR_TID.X ;  /* 0x0000000000007919 */ /* 0x000ea20000002100 */
[----:B------:R-:W-:Y:S01]  /*0020*/  ELECT P1, URZ, PT ;  /* 0x00000000003f782f */ /* 0x000fe20003820000 */
[----:B------:R-:W-:Y:S01]  /*0030*/  BSSY B0, `(.L_x_0) ;  /* 0x0000017000007945 */ /* 0x000fe20003800000 */
[----:B--2---:R-:W-:-:S05]  /*0040*/  SHF.R.U32.HI R2, RZ, 0x5, R0 ;  /* 0x00000005ff027819 */ /* 0x004fca0000011600 */
[----:B------:R-:W2:Y:S02]  /*0050*/  SHFL.IDX PT, R3, R2, RZ, 0x1f ;  /* 0x00001fff02037589 */ /* 0x000ea400000e0000 */
[----:B--2---:R-:W-:Y:S02]  /*0060*/  R2UR UR4, R3 ;  /* 0x00000000030472ca */ /* 0x004fe400000e0000 */
[----:B------:R-:W-:-:S06]  /*0070*/  SHF.R.U32.HI R3, RZ, 0x7, R0 ;  /* 0x00000007ff037819 */ /* 0x000fcc0000011600 */
[----:B------:R-:W2:Y:S05]  /*0080*/  SHFL.IDX PT, R3, R3, RZ, 0x1f ;  /* 0x00001fff03037589 */ /* 0x000eaa00000e0000 */
[----:B------:R-:W-:Y:S02]  /*0090*/  USHF.R.S32.HI UR5, URZ, 0x1f, UR4 ;  /* 0x0000001f3f057899 */ /* 0x000fe40008011404 */
[----:B------:R-:W-:Y:S02]  /*00a0*/  ISETP.NE.OR P0, PT, RZ, UR4, !P1 ;  /* 0x00000004ff007c0c */ /* 0x000fe4000cf05670 */
[----:B------:R-:W-:-:S04]  /*00b0*/  ULEA.HI UR5, UR5, UR4, URZ, 0x2 ;  /* 0x0000000405057291 */ /* 0x000fc8000f8f103f */
[----:B------:R-:W-:-:S04]  /*00c0*/  ULOP3.LUT UR5, UR5, 0xfffffffc, URZ, 0xc0, !UPT ;  /* 0xfffffffc05057892 */ /* 0x000fc8000f8ec03f */
[----:B------:R-:W-:-:S03]  /*00d0*/  UIADD3 UR10, UR4, -UR5, URZ ;  /* 0x80000005040a7290 */ /* 0x000fc6000fffe03f */
[----:B-1----:R-:W-:Y:S09]  /*00e0*/  @P0 BRA `(.L_x_1) ;  /* 0x00000000002c0947 */ /* 0x002ff20003800000 */
[----:B------:R-:W-:Y:S02]  /*00f0*/  ULDC.64 UR4, c[0x0][0x198] ;  /* 0x0000660000047ab9 */ /* 0x000fe40000000a00 */
[----:B------:R-:W-:Y:S02]  /*0100*/  UIADD3 UR6, UP0, UR4, 0xf0, URZ ;  /* 0x000000f004067890 */ /* 0x000fe4000ff1e03f */
[----:B------:R-:W-:Y:S02]  /*0110*/  UIADD3 UR8, UP1, UR4, 0x1f0, URZ ;  /* 0x000001f004087890 */ /* 0x000fe4000ff3e03f */
[----:B------:R-:W-:Y:S02]  /*0120*/  UIADD3 UR4, UP2, UR4, 0x2f0, URZ ;  /* 0x000002f004047890 */ /* 0x000fe4000ff5e03f */
[----:B------:R-:W-:Y:S02]  /*0130*/  UIADD3.X UR7, URZ, UR5, URZ, UP0, !UPT ;  /* 0x000000053f077290 */ /* 0x000fe400087fe43f */
[----:B------:R-:W-:-:S02]  /*0140*/  UIADD3.X UR9, URZ, UR5, URZ, UP1, !UPT ;  /* 0x000000053f097290 */ /* 0x000fc40008ffe43f */
[----:B------:R-:W-:-:S05]  /*0150*/  UIADD3.X UR5, URZ, UR5, URZ, UP2, !UPT ;  /* 0x000000053f057290 */ /* 0x000fca00097fe43f */
[----:B------:R1:W-:Y:S02]  /*0160*/  UTMACCTL.PF [UR6] ;  /* 0x00000000060079b9 */ /* 0x0003e40008040000 */
[----:B------:R1:W-:Y:S02]  /*0170*/  UTMACCTL.PF [UR8] ;  /* 0x00000000080079b9 */ /* 0x0003e40008040000 */
[----:B------:R1:W-:Y:S02]  /*0180*/  UTMACCTL.PF [UR4] ;  /* 0x00000000040079b9 */ /* 0x0003e40008040000 */
[----:B-1----:R-:W-:Y:S01]  /*0190*/  NOP ;  /* 0x0000000000007918 */ /* 0x002fe20000000000 */
.L_x_1:
[----:B------:R-:W-:Y:S05]  /*01a0*/  BSYNC B0 ;  /* 0x0000000000007941 */ /* 0x000fea0003800000 */
.L_x_0:
[----:B------:R-:W1:Y:S01]  /*01b0*/  SHFL.IDX PT, R4, R2, RZ, 0x1f ;  /* 0x00001fff02047589 */ /* 0x000e6200000e0000 */
[----:B--2---:R-:W-:Y:S01]  /*01c0*/  R2UR UR38, R3 ;  /* 0x00000000032672ca */ /* 0x004fe200000e0000 */
[----:B------:R-:W-:-:S12]  /*01d0*/  UISETP.NE.AND UP0, UPT, UR10, 0x1, UPT ;  /* 0x000000010a00788c */ /* 0x000fd8000bf05270 */
[----:B------:R-:W-:Y:S02]  /*01e0*/  UIADD3 UR7, UR38, -0x1, URZ ;  /* 0xffffffff26077890 */ /* 0x000fe4000fffe03f */
[----:B------:R-:W-:Y:S02]  /*01f0*/  UISETP.EQ.AND UP2, UPT, UR38, URZ, !UP0 ;  /* 0x0000003f2600728c */ /* 0x000fe4000c742270 */
[----:B------:R-:W-:Y:S02]  /*0200*/  UISETP.GE.U32.AND UP1, UPT, UR7, 0x4, UPT ;  /* 0x000000040700788c */ /* 0x000fe4000bf26070 */
[----:B------:R-:W-:Y:S01]  /*0210*/  USEL UR6, URZ, 0x1, !UP2 ;  /* 0x000000013f067887 */ /* 0x000fe2000d000000 */
[----:B-1----:R-:W-:-:S03]  /*0220*/  ISETP.NE.AND P0, PT, R4, RZ, PT ;  /* 0x000000ff0400720c */ /* 0x002fc60003f05270 */
[----:B------:R-:W-:-:S10]  /*0230*/  USEL UR6, UR6, 0x2, UP1 ;  /* 0x0000000206067887 */ /* 0x000fd40008800000 */
[----:B------:R-:W-:Y:S05]  /*0240*/  @P0 BRA `(.L_x_2) ;  /* 0x0000000000480947 */ /* 0x000fea0003800000 */
[----:B------:R-:W1:Y:S01]  /*0250*/  S2UR UR11, SR_CgaCtaId ;  /* 0x00000000000b79c3 */ /* 0x000e620000008800 */
[----:B------:R-:W-:Y:S01]  /*0260*/  UMOV UR4, 0x400 ;  /* 0x0000040000047882 */ /* 0x000fe20000000000 */
[----:B------:R-:W-:Y:S01]  /*0270*/  UMOV UR5, 0x1 ;  /* 0x0000000100057882 */ /* 0x000fe20000000000 */
[----:B------:R-:W-:Y:S01]  /*0280*/  UMOV UR8, 0x80 ;  /* 0x0000008000087882 */ /* 0x000fe20000000000 */
[----:B------:R-:W-:Y:S01]  /*0290*/  ELECT P0, URZ, PT ;  /* 0x00000000003f782f */ /* 0x000fe20003800000 */
[----:B------:R-:W-:-:S04]  /*02a0*/  UIADD3 UR8, -UR8, 0x100000, URZ ;  /* 0x0010000008087890 */ /* 0x000fc8000fffe13f */
[----:B------:R-:W-:Y:S02]  /*02b0*/  USHF.L.U32 UR9, UR8, 0xb, URZ ;  /* 0x0000000b08097899 */ /* 0x000fe4000800063f */
[----:B------:R-:W-:Y:S02]  /*02c0*/  USHF.L.U32 UR8, UR8, 0x1, URZ ;  /* 0x0000000108087899 */ /* 0x000fe4000800063f */
[----:B-1----:R-:W-:Y:S02]  /*02d0*/  ULEA UR11, UR11, UR4, 0x18 ;  /* 0x000000040b0b7291 */ /* 0x002fe4000f8ec03f */
[----:B------:R-:W-:-:S04]  /*02e0*/  UIADD3 UR4, -UR5, 0x100000, URZ ;  /* 0x0010000005047890 */ /* 0x000fc8000fffe13f */
[----:B------:R-:W-:Y:S02]  /*02f0*/  USHF.L.U32 UR5, UR4, 0xb, URZ ;  /* 0x0000000b04057899 */ /* 0x000fe4000800063f */
[----:B------:R-:W-:Y:S01]  /*0300*/  USHF.L.U32 UR4, UR4, 0x1, URZ ;  /* 0x0000000104047899 */ /* 0x000fe2000800063f */
[----:B------:R-:W1:Y:S11]  /*0310*/  FENCE.VIEW.ASYNC.S ;  /* 0x00000000000073c6 */ /* 0x000e760000000000 */
[----:B-1----:R1:W2:Y:S01]  /*0320*/  SYNCS.EXCH.64 URZ, [UR11+0xe050], UR4 ;  /* 0x00e050040b3f75b2 */ /* 0x0022a20008000100 */
[----:B------:R1:W3:Y:S01]  /*0330*/  SYNCS.EXCH.64 URZ, [UR11+0xe060], UR8 ;  /* 0x00e060080b3f75b2 */ /* 0x0002e20008000100 */
[----:B------:R1:W4:Y:S01]  /*0340*/  SYNCS.EXCH.64 URZ, [UR11+0xe058], UR4 ;  /* 0x00e058040b3f75b2 */ /* 0x0003220008000100 */
[----:B------:R1:W1:Y:S01]  /*0350*/  SYNCS.EXCH.64 URZ, [UR11+0xe068], UR8 ;  /* 0x00e068080b3f75b2 */ /* 0x0002620008000100 */
[----:B------:R-:W-:Y:S01]  /*0360*/  NOP ;  /* 0x0000000000007918 */ /* 0x000fe20000000000 */
.L_x_2:
[----:B------:R-:W5:Y:S01]  /*0370*/  SHFL.IDX PT, R3, R2, RZ, 0x1f ;  /* 0x00001fff02037589 */ /* 0x000f6200000e0000 */
[----:B------:R-:W-:Y:S01]  /*0380*/  NOP ;  /* 0x0000000000007918 */ /* 0x000fe20000000000 */
[----:B-----5:R-:W-:-:S13]  /*0390*/  ISETP.NE.AND P0, PT, R3, RZ, PT ;  /* 0x000000ff0300720c */ /* 0x020fda0003f05270 */
[----:B------:R-:W-:Y:S05]  /*03a0*/  @P0 BRA `(.L_x_3) ;  /* 0x0000000000600947 */ /* 0x000fea0003800000 */
[----:B-1----:R-:W1:Y:S01]  /*03b0*/  S2UR UR5, SR_CgaCtaId ;  /* 0x00000000000579c3 */ /* 0x002e620000008800 */
[----:B------:R-:W-:Y:S01]  /*03c0*/  UMOV UR4, 0x400 ;  /* 0x0000040000047882 */ /* 0x000fe20000000000 */
[----:B------:R-:W-:Y:S01]  /*03d0*/  UMOV UR8, 0x1 ;  /* 0x0000000100087882 */ /* 0x000fe20000000000 */
[----:B------:R-:W-:Y:S01]  /*03e0*/  UMOV UR12, 0x100 ;  /* 0x00000100000c7882 */ /* 0x000fe20000000000 */
[----:B------:R-:W-:-:S04]  /*03f0*/  UIADD3 UR8, -UR8, 0x100000, URZ ;  /* 0x0010000008087890 */ /* 0x000fc8000fffe13f */
[----:B------:R-:W-:Y:S02]  /*0400*/  USHF.L.U32 UR9, UR8, 0xb, URZ ;  /* 0x0000000b08097899 */ /* 0x000fe4000800063f */
[----:B------:R-:W-:Y:S01]  /*0410*/  USHF.L.U32 UR8, UR8, 0x1, URZ ;  /* 0x0000000108087899 */ /* 0x000fe2000800063f */
[----:B------:R-:W-:Y:S01]  /*0420*/  ELECT P0, URZ, PT ;  /* 0x00000000003f782f */ /* 0x000fe20003800000 */
[----:B-1----:R-:W-:Y:S02]  /*0430*/  ULEA UR11, UR5, UR4, 0x18 ;  /* 0x00000004050b7291 */ /* 0x002fe4000f8ec03f */
[----:B------:R-:W-:-:S04]  /*0440*/  UIADD3 UR4, -UR12, 0x100000, URZ ;  /* 0x001000000c047890 */ /* 0x000fc8000fffe13f */
[----:B------:R-:W-:Y:S02]  /*0450*/  USHF.L.U32 UR5, UR4, 0xb, URZ ;  /* 0x0000000b04057899 */ /* 0x000fe4000800063f */
[----:B------:R-:W-:Y:S01]  /*0460*/  USHF.L.U32 UR4, UR4, 0x1, URZ ;  /* 0x0000000104047899 */ /* 0x000fe2000800063f */
[----:B------:R-:W1:Y:S03]  /*0470*/  FENCE.VIEW.ASYNC.S ;  /* 0x00000000000073c6 */ /* 0x000e660000000000 */
[----:B-1----:R1:W1:Y:S08]  /*0480*/  SYNCS.EXCH.64 URZ, [UR11+0xe000], UR8 ;  /* 0x00e000080b3f75b2 */ /* 0x0022700008000100 */
[----:B------:R1:W1:Y:S01]  /*0490*/  SYNCS.EXCH.64 URZ, [UR11+0xe028], UR4 ;  /* 0x00e028040b3f75b2 */ /* 0x0002620008000100 */
        /* <DEDUP_REMOVED lines=8> */
[----:B------:R-:W-:Y:S01]  /*0520*/  NOP ;  /* 0x0000000000007918 */ /* 0x000fe20000000000 */
.L_x_3:
        /* <DEDUP_REMOVED lines=21> */
[----:B------:R-:W-:Y:S01]  /*0680*/  NOP ;  /* 0x0000000000007918 */ /* 0x000fe20000000000 */
.L_x_4:
[----:B------:R-:W5:Y:S01]  /*0690*/  SHFL.IDX PT, R3, R2, RZ, 0x1f ;  /* 0x00001fff02037589 */ /* 0x000f6200000e0000 */
[----:B------:R-:W-:Y:S01]  /*06a0*/  ELECT P0, URZ, PT ;  /* 0x00000000003f782f */ /* 0x000fe20003800000 */
[----:B------:R-:W-:Y:S01]  /*06b0*/  NOP ;  /* 0x0000000000007918 */ /* 0x000fe20000000000 */
[----:B-1----:R-:W-:Y:S02]  /*06c0*/  UMOV UR4, 0x80 ;  /* 0x0000008000047882 */ /* 0x002fe40000000000 */
[C---:B-----5:R-:W-:Y:S02]  /*06d0*/  ISETP.NE.OR P0, PT, R3.reuse, RZ, !P0 ;  /* 0x000000ff0300720c */ /* 0x060fe40004705670 */
[----:B------:R-:W-:-:S11]  /*06e0*/  ISETP.NE.AND P2, PT, R3, RZ, PT ;  /* 0x000000ff0300720c */ /* 0x000fd60003f45270 */
[----:B------:R-:W-:Y:S01]  /*06f0*/  VOTEU.ALL UP2, P0 ;  /* 0x00000000003f7886 */ /* 0x000fe20000040000 */
[----:B------:R-:W-:Y:S01]  /*0700*/  VOTEU.ALL UP3, P0 ;  /* 0x00000000003f7886 */ /* 0x000fe20000060000 */
[----:B------:R-:W-:Y:S01]  /*0710*/  VOTEU.ALL UP4, P0 ;  /* 0x00000000003f7886 */ /* 0x000fe20000080000 */
[----:B------:R-:W-:Y:S02]  /*0720*/  VOTEU.ALL UP5, P0 ;  /* 0x00000000003f7886 */ /* 0x000fe400000a0000 */
[----:B------:R-:W1:Y:S01]  /*0730*/  @!UP2 S2UR UR9, SR_CgaCtaId ;  /* 0x000000000009a9c3 */ /* 0x000e620000008800 */
[----:B------:R-:W-:Y:S01]  /*0740*/  @!UP2 UMOV UR8, 0x400 ;  /* 0x000004000008a882 */ /* 0x000fe20000000000 */
[----:B------:R-:W-:-:S04]  /*0750*/  @!UP2 UIADD3 UR4, -UR4, 0x100000, URZ ;  /* 0x001000000404a890 */ /* 0x000fc8000fffe13f */
[----:B------:R-:W-:Y:S02]  /*0760*/  @!UP2 USHF.L.U32 UR5, UR4, 0xb, URZ ;  /* 0x0000000b0405a899 */ /* 0x000fe4000800063f */
[----:B------:R-:W-:Y:S02]  /*0770*/  @!UP2 USHF.L.U32 UR4, UR4, 0x1, URZ ;  /* 0x000000010404a899 */ /* 0x000fe4000800063f */
[----:B-1----:R-:W-:Y:S01]  /*0780*/  @!UP2 ULEA UR8, UR9, UR8, 0x18 ;  /* 0x000000080908a291 */ /* 0x002fe2000f8ec03f */
[----:B------:R-:W-:Y:S01]  /*0790*/  VOTEU.ALL UP2, P0 ;  /* 0x00000000003f7886 */ /* 0x000fe20000040000 */
[----:B------:R-:W1:Y:S10]  /*07a0*/  FENCE.VIEW.ASYNC.S ;  /* 0x00000000000073c6 */ /* 0x000e740000000000 */
[----:B-1----:R1:W1:Y:S01]  /*07b0*/  @!UP2 SYNCS.EXCH.64 URZ, [UR8+0xe090], UR4 ;  /* 0x00e09004083fa5b2 */ /* 0x0022620008000100 */
[----:B------:R1:W1:Y:S01]  /*07c0*/  @!UP3 SYNCS.EXCH.64 URZ, [UR8+0xe098], UR4 ;  /* 0x00e09804083fb5b2 */ /* 0x0002620008000100 */
[----:B------:R1:W1:Y:S01]  /*07d0*/  @!UP4 SYNCS.EXCH.64 URZ, [UR8+0xe0a0], UR4 ;  /* 0x00e0a004083fc5b2 */ /* 0x0002620008000100 */
[----:B------:R1:W1:Y:S01]  /*07e0*/  @!UP5 SYNCS.EXCH.64 URZ, [UR8+0xe0a8], UR4 ;  /* 0x00e0a804083fd5b2 */ /* 0x0002620008000100 */
[----:B------:R-:W-:Y:S01]  /*07f0*/  NOP ;  /* 0x0000000000007918 */ /* 0x000fe20000000000 */
[----:B------:R-:W-:Y:S05]  /*0800*/  @P2 BRA `(.L_x_5) ;  /* 0x0000000000482947 */ /* 0x000fea0003800000 */
[----:B-1----:R-:W1:Y:S01]  /*0810*/  S2UR UR5, SR_CgaCtaId ;  /* 0x00000000000579c3 */ /* 0x002e620000008800 */
[----:B------:R-:W-:Y:S01]  /*0820*/  UMOV UR4, 0x400 ;  /* 0x0000040000047882 */ /* 0x000fe20000000000 */
[----:B------:R-:W-:Y:S01]  /*0830*/  UMOV UR8, 0x20 ;  /* 0x0000002000087882 */ /* 0x000fe20000000000 */
[----:B------:R-:W-:Y:S01]  /*0840*/  UMOV UR9, 0x80 ;  /* 0x0000008000097882 */ /* 0x000fe20000000000 */
[----:B------:R-:W-:Y:S01]  /*0850*/  ELECT P0, URZ, PT ;  /* 0x00000000003f782f */ /* 0x000fe20003800000 */
[----:B-1----:R-:W-:Y:S02]  /*0860*/  ULEA UR11, UR5, UR4, 0x18 ;  /* 0x00000004050b7291 */ /* 0x002fe4000f8ec03f */
[----:B------:R-:W-:-:S04]  /*0870*/  UIADD3 UR4, -UR8, 0x100000, URZ ;  /* 0x0010000008047890 */ /* 0x000fc8000fffe13f */
[----:B------:R-:W-:Y:S02]  /*0880*/  USHF.L.U32 UR5, UR4, 0xb, URZ ;  /* 0x0000000b04057899 */ /* 0x000fe4000800063f */
[----:B------:R-:W-:Y:S02]  /*0890*/  USHF.L.U32 UR4, UR4, 0x1, URZ ;  /* 0x0000000104047899 */ /* 0x000fe4000800063f */
        /* <DEDUP_REMOVED lines=9> */
.L_x_5:
[----:B------:R-:W-:Y:S01]  /*0930*/  ISETP.NE.AND P0, PT, RZ, UR38, PT ;  /* 0x00000026ff007c0c */ /* 0x000fe2000bf05270 */
[----:B------:R-:W-:Y:S01]  /*0940*/  IMAD.U32 R2, RZ, RZ, UR10 ;  /* 0x0000000aff027e24 */ /* 0x000fe2000f8e00ff */
[----:B------:R-:W-:Y:S01]  /*0950*/  NOP ;  /* 0x0000000000007918 */ /* 0x000fe20000000000 */
[----:B-1234-:R-:W-:Y:S03]  /*0960*/  BAR.SYNC.DEFER_BLOCKING 0x0 ;  /* 0x0000000000007b1d */ /* 0x01efe60000010000 */
[----:B------:R-:W-:-:S07]  /*0970*/  ISETP.EQ.AND P2, PT, R2, 0x1, P1 ;  /* 0x000000010200780c */ /* 0x000fce0000f42270 */
[----:B------:R-:W-:Y:S06]  /*0980*/  @!P0 BRA `(.L_x_6) ;  /* 0x0000006800888947 */ /* 0x000fec0003800000 */
[----:B------:R-:W-:-:S06]  /*0990*/  UISETP.GT.U32.AND UP2, UPT, UR7, 0x3, UPT ;  /* 0x000000030700788c */ /* 0x000fcc000bf44070 */
[----:B------:R-:W-:-:S13]  /*09a0*/  PLOP3.LUT P0, PT, PT, PT, UP2, 0x80, 0x0 ;  /* 0x000000000000781c */ /* 0x000fda0003f0f028 */
[----:B------:R-:W-:Y:S05]  /*09b0*/  @P0 EXIT ;  /* 0x000000000000094d */ /* 0x000fea0003800000 */
.L_x_7:
[----:B------:R-:W-:-:S08]  /*09c0*/  NOP ;  /* 0x0000000000007918 */ /* 0x000fd00000000000 */
[----:B------:R-:W1:Y:S02]  /*09d0*/  USETMAXREG.TRY_ALLOC.CTAPOOL UP2, 0xf0 ;  /* 0x000000f0000079c8 */ /* 0x000e640008040600 */
[----:B-1----:R-:W-:-:S13]  /*09e0*/  PLOP3.LUT P0, PT, PT, PT, UP2, 0x80, 0x0 ;  /* 0x000000000000781c */ /* 0x002fda0003f0f028 */
[----:B------:R-:W-:Y:S05]  /*09f0*/  @!P0 BRA `(.L_x_7) ;  /* 0xfffffffc00f08947 */ /* 0x000fea000383ffff */
[----:B------:R-:W-:Y:S01]  /*0a00*/  UISETP.NE.AND UP2, UPT, UR38, 0x1, UPT ;  /* 0x000000012600788c */ /* 0x000fe2000bf45270 */
[----:B------:R-:W1:Y:S01]  /*0a10*/  S2UR UR8, SR_CTAID.X ;  /* 0x00000000000879c3 */ /* 0x000e620000002500 */
[----:B------:R-:W-:Y:S01]  /*0a20*/  UMOV UR4, URZ ;  /* 0x0000003f00047c82 */ /* 0x000fe20008000000 */
[----:B------:R-:W-:-:S03]  /*0a30*/  UMOV UR5, URZ ;  /* 0x0000003f00057c82 */ /* 0x000fc60008000000 */
[----:B------:R-:W-:-:S13]  /*0a40*/  PLOP3.LUT P0, PT, PT, PT, UP2, 0x80, 0x0 ;  /* 0x000000000000781c */ /* 0x000fda0003f0f028 */
[----:B------:R-:W-:Y:S05]  /*0a50*/  @!P0 BRA `(.L_x_8) ;  /* 0x00000000003c8947 */ /* 0x000fea0003800000 */
[----:B------:R-:W-:Y:S01]  /*0a60*/  UISETP.NE.AND UP2, UPT, UR38, 0x2, UPT ;  /* 0x000000022600788c */ /* 0x000fe2000bf45270 */
[----:B------:R-:W-:-:S05]  /*0a70*/  UMOV UR5, 0x1 ;  /* 0x0000000100057882 */ /* 0x000fca0000000000 */
[----:B------:R-:W-:-:S13]  /*0a80*/  PLOP3.LUT P1, PT, PT, PT, UP2, 0x80, 0x0 ;  /* 0x000000000000781c */ /* 0x000fda0003f2f028 */
[----:B------:R-:W-:Y:S05]  /*0a90*/  @!P1 BRA `(.L_x_8) ;  /* 0x00000000002c9947 */ /* 0x000fea0003800000 */
[----:B------:R-:W-:-:S06]  /*0aa0*/  UISETP.NE.AND UP2, UPT, UR38, 0x3, UPT ;  /* 0x000000032600788c */ /* 0x000fcc000bf45270 */
[----:B------:R-:W-:-:S13]  /*0ab0*/  PLOP3.LUT P1, PT, PT, PT, UP2, 0x80, 0x0 ;  /* 0x000000000000781c */ /* 0x000fda0003f2f028 */
[----:B------:R-:W-:Y:S05]  /*0ac0*/  @!P1 BRA `(.L_x_9) ;  /* 0x0000000000189947 */ /* 0x000fea0003800000 */
[----:B------:R-:W-:-:S11]  /*0ad0*/  UISETP.NE.AND UP2, UPT, UR38, 0x4, UPT ;  /* 0x000000042600788c */ /* 0x000fd6000bf45270 */
[----:B------:R-:W-:Y:S01]  /*0ae0*/  @!UP2 UMOV UR4, 0x1 ;  /* 0x000000010004a882 */ /* 0x000fe20000000000 */
[----:B------:R-:W-:Y:S01]  /*0af0*/  @!UP2 UMOV UR5, 0x1 ;  /* 0x000000010005a882 */ /* 0x000fe20000000000 */
[----:B------:R-:W-:Y:S01]  /*0b00*/  @UP2 UMOV UR4, URZ ;  /* 0x0000003f00042c82 */ /* 0x000fe20008000000 */
[----:B------:R-:W-:Y:S01]  /*0b10*/  @UP2 UMOV UR5, URZ ;  /* 0x0000003f00052c82 */ /* 0x000fe20008000000 */
[----:B------:R-:W-:Y:S05]  /*0b20*/  BRA `(.L_x_8) ;  /* 0x0000000000087947 */ /* 0x000fea0003800000 */
.L_x_9:
[----:B------:R-:W-:Y:S01]  /*0b30*/  UMOV UR4, 0x1 ;  /* 0x0000000100047882 */ /* 0x000fe20000000000 */
[----:B------:R-:W-:-:S05]  /*0b40*/  UMOV UR5, URZ ;  /* 0x0000003f00057c82 */ /* 0x000fca0008000000 */
.L_x_8:
[----:B------:R-:W-:Y:S05]  /*0b50*/  @!P0 BRA `(.L_x_10) ;  /* 0x0000000000408947 */ /* 0x000fea0003800000 */
[----:B------:R-:W-:-:S06]  /*0b60*/  UISETP.NE.AND UP2, UPT, UR38, 0x2, UPT ;  /* 0x000000022600788c */ /* 0x000fcc000bf45270 */
[----:B------:R-:W-:-:S13]  /*0b70*/  PLOP3.LUT P0, PT, PT, PT, UP2, 0x80, 0x0 ;  /* 0x000000000000781c */ /* 0x000fda0003f0f028 */
[----:B------:R-:W-:Y:S05]  /*0b80*/  @!P0 BRA `(.L_x_11) ;  /* 0x00000000002c8947 */ /* 0x000fea0003800000 */
[----:B------:R-:W-:-:S06]  /*0b90*/  UISETP.NE.AND UP2, UPT, UR38, 0x3, UPT ;  /* 0x000000032600788c */ /* 0x000fcc000bf45270 */
[----:B------:R-:W-:-:S13]  /*0ba0*/  PLOP3.LUT P0, PT, PT, PT, UP2, 0x80, 0x0 ;  /* 0x000000000000781c */ /* 0x000fda0003f0f028 */
[----:B------:R-:W-:Y:S05]  /*0bb0*/  @!P0 BRA `(.L_x_12) ;  /* 0x0000000000188947 */ /* 0x000fea0003800000 */
[----:B------:R-:W-:Y:S01]  /*0bc0*/  UISETP.NE.AND UP2, UPT, UR38, 0x4, UPT ;  /* 0x000000042600788c */ /* 0x000fe2000bf45270 */
[----:B-1----:R-:W-:-:S05]  /*0bd0*/  UMOV UR37, UR8 ;  /* 0x0000000800257c82 */ /* 0x002fca0008000000 */
[----:B------:R-:W-:-:S13]  /*0be0*/  PLOP3.LUT P0, PT, PT, PT, UP2, 0x80, 0x0 ;  /* 0x000000000000781c */ /* 0x000fda0003f0f028 */
[----:B------:R-:W-:Y:S05]  /*0bf0*/  @P0 BRA `(.L_x_13) ;  /* 0x00000000001c0947 */ /* 0x000fea0003800000 */
[----:B------:R-:W-:Y:S01]  /*0c00*/  ULEA UR37, UR8, 0x3, 0x1 ;  /* 0x0000000308257891 */ /* 0x000fe2000f8e083f */
[----:B------:R-:W-:Y:S11]  /*0c10*/  BRA `(.L_x_13) ;  /* 0x0000000000147947 */ /* 0x000ff60003800000 */
.L_x_12:
[----:B-1----:R-:W-:Y:S01]  /*0c20*/  ULEA UR37, UR8, 0x2, 0x1 ;  /* 0x0000000208257891 */ /* 0x002fe2000f8e083f */
[----:B------:R-:W-:Y:S11]  /*0c30*/  BRA `(.L_x_13) ;  /* 0x00000000000c7947 */ /* 0x000ff60003800000 */
.L_x_11:
[----:B-1----:R-:W-:Y:S01]  /*0c40*/  ULEA UR37, UR8, 0x1, 0x1 ;  /* 0x0000000108257891 */ /* 0x002fe2000f8e083f */
[----:B------:R-:W-:Y:S11]  /*0c50*/  BRA `(.L_x_13) ;  /* 0x0000000000047947 */ /* 0x000ff60003800000 */
.L_x_10:
[----:B-1----:R-:W-:-:S12]  /*0c60*/  USHF.L.U32 UR37, UR8, 0x1, URZ ;  /* 0x0000000108257899 */ /* 0x002fd8000800063f */
.L_x_13:
[----:B------:R-:W1:Y:S01]  /*0c70*/  LDC R2, c[0x0][0x28c] ;  /* 0x0000a300ff027b82 */ /* 0x000e620000000800 */
[----:B------:R-:W-:-:S04]  /*0c80*/  ULOP3.LUT UR6, UR6, 0x1, URZ, 0xfc, !UPT ;  /* 0x0000000106067892 */ /* 0x000fc8000f8efc3f */
[----:B------:R-:W-:Y:S02]  /*0c90*/  UISETP.NE.AND UP2, UPT, UR6, 0x3, UPT ;  /* 0x000000030600788c */ /* 0x000fe4000bf45270 */
[----:B------:R-:W-:-:S04]  /*0ca0*/  ULEA UR6, UR8, 0xbf, 0x7 ;  /* 0x000000bf08067891 */ /* 0x000fc8000f8e383f */
[----:B------:R-:W-:Y:S01]  /*0cb0*/  PLOP3.LUT P0, PT, PT, PT, UP2, 0x80, 0x0 ;  /* 0x000000000000781c */ /* 0x000fe20003f0f028 */
[----:B------:R-:W-:Y:S01]  /*0cc0*/  USHF.R.U32.HI UR6, URZ, 0x6, UR6 ;  /* 0x000000063f067899 */ /* 0x000fe20008011606 */
[----:B-1----:R-:W-:-:S05]  /*0cd0*/  VIADD R2, R2, 0x3f ;  /* 0x0000003f02027836 */ /* 0x002fca0000000000 */
[----:B------:R-:W-:-:S04]  /*0ce0*/  SHF.R.S32.HI R3, RZ, 0x1f, R2 ;  /* 0x0000001fff037819 */ /* 0x000fc80000011402 */
[----:B------:R-:W-:-:S04]  /*0cf0*/  LEA.HI R3, R3, R2, RZ, 0x6 ;  /* 0x0000000203037211 */ /* 0x000fc800078f30ff */
[----:B------:R-:W-:-:S04]  /*0d00*/  SHF.R.S32.HI R3, RZ, 0x6, R3 ;  /* 0x00000006ff037819 */ /* 0x000fc80000011403 */
[----:B------:R-:W-:Y:S01]  /*0d10*/  VIMNMX R3, R3, UR6, PT ;  /* 0x0000000603037c48 */ /* 0x000fe2000bfe0100 */
[----:B------:R-:W-:Y:S06]  /*0d20*/  @!P0 BRA `(.L_x_14) ;  /* 0x0000000000048947 */ /* 0x000fec0003800000 */
[----:B------:R-:W-:Y:S01]  /*0d30*/  BPT.TRAP 0x1 ;  /* 0x000000040000795c */ /* 0x000fe20000300000 */
.L_x_14:
[----:B------:R-:W1:Y:S01]  /*0d40*/  S2UR UR6, SR_CgaCtaId ;  /* 0x00000000000679c3 */ /* 0x000e620000008800 */
[----:B------:R-:W-:Y:S01]  /*0d50*/  UMOV UR36, 0x400 ;  /* 0x0000040000247882 */ /* 0x000fe20000000000 */
[----:B------:R-:W-:Y:S01]  /*0d60*/  MOV R6, UR4 ;  /* 0x0000000400067c02 */ /* 0x000fe20008000f00 */
[----:B------:R-:W-:Y:S01]  /*0d70*/  IMAD.U32 R9, RZ, RZ, UR37 ;  /* 0x00000025ff097e24 */ /* 0x000fe2000f8e00ff */
[----:B------:R-:W-:Y:S02]  /*0d80*/  SHF.R.S32.HI R5, RZ, 0x1f, R0 ;  /* 0x0000001fff057819 */ /* 0x000fe40000011400 */
[----:B------:R-:W-:Y:S02]  /*0d90*/  SHF.L.U32 R6, R6, 0x1f, RZ ;  /* 0x0000001f06067819 */ /* 0x000fe400000006ff */
[----:B------:R-:W-:-:S04]  /*0da0*/  LEA.HI R5, R5, R0, RZ, 0x7 ;  /* 0x0000000005057211 */ /* 0x000fc800078f38ff */
[----:B------:R-:W-:-:S05]  /*0db0*/  LOP3.LUT R5, R5, 0xffffff80, RZ, 0xc0, !PT ;  /* 0xffffff8005057812 */ /* 0x000fca00078ec0ff */
[----:B------:R-:W-:-:S05]  /*0dc0*/  IMAD.IADD R5, R0, 0x1, -R5 ;  /* 0x0000000100057824 */ /* 0x000fca00078e0a05 */
[----:B------:R-:W-:Y:S01]  /*0dd0*/  SHF.R.S32.HI R0, RZ, 0x1f, R5 ;  /* 0x0000001fff007819 */ /* 0x000fe20000011405 */
[----:B-1----:R-:W-:-:S03]  /*0de0*/  ULEA UR36, UR6, UR36, 0x18 ;  /* 0x0000002406247291 */ /* 0x002fc6000f8ec03f */
[CC--:B------:R-:W-:Y:S01]  /*0df0*/  LEA.HI R2, R0.reuse, R5.reuse, RZ, 0x2 ;  /* 0x0000000500027211 */ /* 0x0c0fe200078f10ff */
[----:B------:R-:W-:Y:S01]  /*0e00*/  ULEA UR6, UR5, UR36, 0x3 ;  /* 0x0000002405067291 */ /* 0x000fe2000f8e183f */
[----:B------:R-:W-:Y:S02]  /*0e10*/  LEA.HI R0, R0, R5, RZ, 0x5 ;  /* 0x0000000500007211 */ /* 0x000fe400078f28ff */
[--C-:B------:R-:W-:Y:S02]  /*0e20*/  SHF.R.S32.HI R4, RZ, 0x2, R2.reuse ;  /* 0x00000002ff047819 */ /* 0x100fe40000011402 */
[----:B------:R-:W-:Y:S02]  /*0e30*/  SHF.R.S32.HI R7, RZ, 0x1f, R2 ;  /* 0x0000001fff077819 */ /* 0x000fe40000011402 */
[----:B------:R-:W-:Y:S02]  /*0e40*/  SHF.R.S32.HI R0, RZ, 0x5, R0 ;  /* 0x00000005ff007819 */ /* 0x000fe40000011400 */
[----:B------:R-:W1:Y:S01]  /*0e50*/  SYNCS.PHASECHK.TRANS64.TRYWAIT P1, [UR6+0xe050], R6 ;  /* 0x00e05006ff0075a7 */ /* 0x000e620008020146 */
[----:B------:R-:W-:-:S02]  /*0e60*/  LEA.HI R7, R7, R4, RZ, 0x3 ;  /* 0x0000000407077211 */ /* 0x000fc400078f18ff */
[----:B------:R-:W-:Y:S02]  /*0e70*/  LOP3.LUT R2, R2, 0x7ffffffc, RZ, 0xc0, !PT ;  /* 0x7ffffffc02027812 */ /* 0x000fe400078ec0ff */
[----:B------:R-:W-:Y:S02]  /*0e80*/  LOP3.LUT R7, R7, 0xfffffff8, RZ, 0xc0, !PT ;  /* 0xfffffff807077812 */ /* 0x000fe400078ec0ff */
[----:B------:R-:W-:-:S03]  /*0e90*/  IADD3 R5, R5, -R2, RZ ;  /* 0x8000000205057210 */ /* 0x000fc60007ffe0ff */
[----:B------:R-:W-:-:S04]  /*0ea0*/  IMAD.IADD R7, R4, 0x1, -R7 ;  /* 0x0000000104077824 */ /* 0x000fc800078e0a07 */
[----:B------:R-:W-:Y:S01]  /*0eb0*/  IMAD R0, R0, 0x10, R7 ;  /* 0x0000001000007824 */ /* 0x000fe200078e0207 */
[----:B-1----:R-:W-:Y:S06]  /*0ec0*/  @!P1 BRA `(.L_x_15) ;  /* 0x0000007400589947 */ /* 0x002fec0003800000 */
.L_x_101:
[----:B------:R-:W-:Y:S01]  /*0ed0*/  SHF.L.U32 R5, R5, 0x1, RZ ;  /* 0x0000000105057819 */ /* 0x000fe200000006ff */
[----:B------:R-:W-:Y:S01]  /*0ee0*/  IMAD R0, R9, 0x40, R0 ;  /* 0x0000004009007824 */ /* 0x000fe200078e0200 */
[----:B------:R-:W-:Y:S06]  /*0ef0*/  @!P0 BRA `(.L_x_16) ;  /* 0x0000000000048947 */ /* 0x000fec0003800000 */
[----:B------:R-:W-:Y:S01]  /*0f00*/  BPT.TRAP 0x1 ;  /* 0x000000040000795c */ /* 0x000fe20000300000 */
.L_x_16:
[----:B------:R-:W-:Y:S01]  /*0f10*/  SHF.L.U32 R9, RZ, 0x1f, RZ ;  /* 0x0000001fff097819 */ /* 0x000fe200000006ff */
[----:B------:R-:W-:Y:S01]  /*0f20*/  UIADD3 UR21, UR36, 0xe090, URZ ;  /* 0x0000e09024157890 */ /* 0x000fe2000fffe03f */
[----:B------:R-:W-:Y:S02]  /*0f30*/  ISETP.NE.AND P2, PT, RZ, UR7, PT ;  /* 0x00000007ff007c0c */ /* 0x000fe4000bf45270 */
[----:B------:R-:W2:Y:S02]  /*0f40*/  SYNCS.PHASECHK.TRANS64.TRYWAIT P1, [UR36+0xe000], R9 ;  /* 0x00e00009ff0075a7 */ /* 0x000ea40008020164 */
[----:B--2---:R-:W-:Y:S09]  /*0f50*/  @!P1 BRA `(.L_x_17) ;  /* 0x00000074004c9947 */ /* 0x004ff20003800000 */
.L_x_102:
[----:B------:R-:W-:Y:S01]  /*0f60*/  ULEA UR23, UR38, UR21, 0x3 ;  /* 0x0000001526177291 */ /* 0x000fe2000f8e183f */
[----:B--2---:R-:W-:-:S04]  /*0f70*/  SEL R2, RZ, 0x1, P2 ;  /* 0x00000001ff027807 */ /* 0x004fc80001000000 */
[----:B------:R-:W-:-:S04]  /*0f80*/  SHF.L.U32 R2, R2, 0x1f, RZ ;  /* 0x0000001f02027819 */ /* 0x000fc800000006ff */
[----:B------:R-:W2:Y:S02]  /*0f90*/  SYNCS.PHASECHK.TRANS64.TRYWAIT P1, [UR23+-0x8], R2 ;  /* 0xfffff802ff0075a7 */ /* 0x000ea40008020157 */
[----:B--2---:R-:W-:Y:S05]  /*0fa0*/  @!P1 BRA `(.L_x_18) ;  /* 0x0000007400509947 */ /* 0x004fea0003800000 */
.L_x_103:
[----:B------:R-:W-:Y:S01]  /*0fb0*/  USHF.R.U32.HI UR4, URZ, 0x4, UR36 ;  /* 0x000000043f047899 */ /* 0x000fe20008011624 */
[----:B------:R-:W-:Y:S01]  /*0fc0*/  WARPGROUP.ARRIVE ;  /* 0x00000000000079c5 */ /* 0x000fe20000000000 */
[----:B------:R-:W-:Y:S01]  /*0fd0*/  UIADD3 UR6, UR36, 0x4000, URZ ;  /* 0x0000400024067890 */ /* 0x000fe2000fffe03f */
[C---:B------:R-:W-:Y:S01]  /*0fe0*/  IADD3 R11, R5.reuse, 0x9, RZ ;  /* 0x00000009050b7810 */ /* 0x040fe20007ffe0ff */
[----:B------:R-:W-:Y:S01]  /*0ff0*/  ULOP3.LUT UR4, UR4, 0x3fff, URZ, 0xc0, !UPT ;  /* 0x00003fff04047892 */ /* 0x000fe2000f8ec03f */
[C---:B-1----:R-:W-:Y:S01]  /*1000*/  VIADD R7, R5.reuse, 0x8 ;  /* 0x0000000805077836 */ /* 0x042fe20000000000 */
[----:B------:R-:W-:Y:S01]  /*1010*/  USHF.R.U32.HI UR6, URZ, 0x4, UR6 ;  /* 0x000000043f067899 */ /* 0x000fe20008011606 */
[C---:B------:R-:W-:Y:S01]  /*1020*/  ISETP.GE.AND P3, PT, R0.reuse, R11, PT ;  /* 0x0000000b0000720c */ /* 0x040fe20003f66270 */
[----:B------:R-:W-:Y:S01]  /*1030*/  ULOP3.LUT UR4, UR4, 0x10000, URZ, 0xfc, !UPT ;  /* 0x0001000004047892 */ /* 0x000fe2000f8efc3f */
[CC--:B------:R-:W-:Y:S01]  /*1040*/  ISETP.GT.AND P2, PT, R0.reuse, R5.reuse, PT ;  /* 0x000000050000720c */ /* 0x0c0fe20003f44270 */
[----:B------:R-:W-:Y:S01]  /*1050*/  ULOP3.LUT UR20, UR6, 0x3fff, URZ, 0xc0, !UPT ;  /* 0x00003fff06147892 */ /* 0x000fe2000f8ec03f */
[C---:B------:R-:W-:Y:S01]  /*1060*/  VIADD R11, R5.reuse, 0x19 ;  /* 0x00000019050b7836 */ /* 0x040fe20000000000 */
[----:B------:R-:W-:Y:S01]  /*1070*/  ULEA UR4, UR5, UR4, 0x9 ;  /* 0x0000000405047291 */ /* 0x000fe2000f8e483f */
[C---:B------:R-:W-:Y:S01]  /*1080*/  ISETP.GE.AND P4, PT, R0.reuse, R5, PT ;  /* 0x000000050000720c */ /* 0x040fe20003f86270 */
[----:B------:R-:W-:Y:S01]  /*1090*/  ULOP3.LUT UR22, UR20, 0x10000, URZ, 0xfc, !UPT ;  /* 0x0001000014167892 */ /* 0x000fe2000f8efc3f */
[C---:B------:R-:W-:Y:S01]  /*10a0*/  ISETP.GE.AND P6, PT, R0.reuse, R7, PT ;  /* 0x000000070000720c */ /* 0x040fe20003fc6270 */
[----:B------:R-:W-:Y:S01]  /*10b0*/  UMOV UR5, 0x40000040 ;  /* 0x4000004000057882 */ /* 0x000fe20000000000 */
[----:B------:R-:W-:Y:S01]  /*10c0*/  UMOV UR11, 0x40000040 ;  /* 0x40000040000b7882 */ /* 0x000fe20000000000 */
[----:B------:R-:W-:Y:S01]  /*10d0*/  UMOV UR9, UR5 ;  /* 0x0000000500097c82 */ /* 0x000fe20008000000 */
[----:B------:R-:W-:Y:S01]  /*10e0*/  UMOV UR8, UR4 ;  /* 0x0000000400087c82 */ /* 0x000fe20008000000 */
[----:B------:R-:W-:Y:S01]  /*10f0*/  UIADD3 UR12, UR4, 0x4, URZ ;  /* 0x00000004040c7890 */ /* 0x000fe2000fffe03f */
[C---:B------:R-:W-:Y:S01]  /*1100*/  IADD3 R7, R5.reuse, 0x18, RZ ;  /* 0x0000001805077810 */ /* 0x040fe20007ffe0ff */
[----:B------:R-:W-:Y:S01]  /*1110*/  UMOV UR10, UR22 ;  /* 0x00000016000a7c82 */ /* 0x000fe20008000000 */
[----:B------:R-:W-:Y:S01]  /*1120*/  UIADD3 UR14, UR22, 0x4, URZ ;  /* 0x00000004160e7890 */ /* 0x000fe2000fffe03f */
[----:B------:R-:W-:Y:S01]  /*1130*/  HGMMA.64x64x16.F32 R24, gdesc[UR8], RZ, !UPT, gsb0 ;  /* 0x00e00000081879f0 */ /* 0x000fe2000c0008ff */
[----:B------:R-:W-:Y:S01]  /*1140*/  UIADD3 UR8, UR4, 0x2, URZ ;  /* 0x0000000204087890 */ /* 0x000fe2000fffe03f */
[C---:B------:R-:W-:Y:S01]  /*1150*/  VIADD R13, R5.reuse, 0x10 ;  /* 0x00000010050d7836 */ /* 0x040fe20000000000 */
[----:B------:R-:W-:Y:S01]  /*1160*/  UIADD3 UR10, UR22, 0x2, URZ ;  /* 0x00000002160a7890 */ /* 0x000fe2000fffe03f */
[----:B------:R-:W-:Y:S01]  /*1170*/  VIADD R15, R5, 0x11 ;  /* 0x00000011050f7836 */ /* 0x000fe20000000000 */
[----:B------:R-:W-:Y:S01]  /*1180*/  UMOV UR9, 0x40000040 ;  /* 0x4000004000097882 */ /* 0x000fe20000000000 */
[----:B------:R-:W-:Y:S01]  /*1190*/  UMOV UR11, 0x40000040 ;  /* 0x40000040000b7882 */ /* 0x000fe20000000000 */
[----:B------:R-:W-:Y:S01]  /*11a0*/  UMOV UR13, 0x40000040 ;  /* 0x40000040000d7882 */ /* 0x000fe20000000000 */
[----:B------:R-:W-:Y:S01]  /*11b0*/  UMOV UR15, 0x40000040 ;  /* 0x40000040000f7882 */ /* 0x000fe20000000000 */
[----:B------:R-:W-:Y:S01]  /*11c0*/  UIADD3 UR16, UR4, 0x6, URZ ;  /* 0x0000000604107890 */ /* 0x000fe2000fffe03f */
[C---:B------:R-:W-:Y:S01]  /*11d0*/  ISETP.GE.AND P1, PT, R0.reuse, R13, PT ;  /* 0x0000000d0000720c */ /* 0x040fe20003f26270 */
[----:B------:R-:W-:Y:S01]  /*11e0*/  UIADD3 UR18, UR22, 0x6, URZ ;  /* 0x0000000616127890 */ /* 0x000fe2000fffe03f */
[----:B------:R-:W-:Y:S01]  /*11f0*/  ISETP.GE.AND P5, PT, R0, R15, PT ;  /* 0x0000000f0000720c */ /* 0x000fe20003fa6270 */
[----:B------:R-:W-:Y:S01]  /*1200*/  UMOV UR17, 0x40000040 ;  /* 0x4000004000117882 */ /* 0x000fe20000000000 */
[----:B------:R-:W-:Y:S01]  /*1210*/  UMOV UR19, 0x40000040 ;  /* 0x4000004000137882 */ /* 0x000fe20000000000 */
[----:B------:R-:W-:Y:S01]  /*1220*/  P2R R6, PR, RZ, 0x1 ;  /* 0x00000001ff067803 */ /* 0x000fe20000000000 */
[----:B------:R-:W-:Y:S01]  /*1230*/  ULDC UR6, c[0x0][0x604] ;  /* 0x0001810000067ab9 */ /* 0x000fe20000000800 */
[----:B------:R-:W-:-:S04]  /*1240*/  USHF.L.U32 UR7, UR7, 0x3, URZ ;  /* 0x0000000307077899 */ /* 0x000fc8000800063f */
[----:B------:R-:W-:Y:S01]  /*1250*/  ULOP3.LUT UR7, UR7, 0x8, URZ, 0xc, !UPT ;  /* 0x0000000807077892 */ /* 0x000fe2000f8e0c3f */
[----:B------:R-:W-:Y:S02]  /*1260*/  WARPGROUP.DEPBAR.LE gsb0, 0x0 ;  /* 0x00008000000079c5 */ /* 0x000fe40000010000 */
[----:B------:R-:W-:-:S06]  /*1270*/  WARPGROUP.ARRIVE ;  /* 0x00000000000079c5 */ /* 0x000fcc0000000000 */
[----:B------:R-:W-:Y:S03]  /*1280*/  HGMMA.64x64x16.F32 R24, gdesc[UR8], R24, gsb0 ;  /* 0x00e00000081879f0 */ /* 0x000fe60008000818 */
[----:B------:R-:W-:Y:S02]  /*1290*/  WARPGROUP.DEPBAR.LE gsb0, 0x0 ;  /* 0x00008000000079c5 */ /* 0x000fe40000010000 */
[----:B------:R-:W-:-:S06]  /*12a0*/  WARPGROUP.ARRIVE ;  /* 0x00000000000079c5 */ /* 0x000fcc0000000000 */
[----:B------:R-:W-:Y:S03]  /*12b0*/  HGMMA.64x64x16.F32 R24, gdesc[UR12], R24, gsb0 ;  /* 0x00e000000c1879f0 */ /* 0x000fe60008000818 */
[----:B------:R-:W-:Y:S02]  /*12c0*/  WARPGROUP.DEPBAR.LE gsb0, 0x0 ;  /* 0x00008000000079c5 */ /* 0x000fe40000010000 */
[----:B------:R-:W-:-:S06]  /*12d0*/  WARPGROUP.ARRIVE ;  /* 0x00000000000079c5 */ /* 0x000fcc0000000000 */
[----:B------:R-:W-:Y:S03]  /*12e0*/  HGMMA.64x64x16.F32 R24, gdesc[UR16], R24, gsb0 ;  /* 0x00e00000101879f0 */ /* 0x000fe60008000818 */
[----:B------:R-:W-:Y:S02]  /*12f0*/  WARPGROUP.DEPBAR.LE gsb0, 0x0 ;  /* 0x00008000000079c5 */ /* 0x000fe40000010000 */
[----:B------:R-:W-:Y:S02]  /*1300*/  FSEL R25, R25, -INF , P2 ;  /* 0xff80000019197808 */ /* 0x000fe40001000000 */
[----:B------:R-:W-:Y:S02]  /*1310*/  FSEL R31, R31, -INF , P2 ;  /* 0xff8000001f1f7808 */ /* 0x000fe40001000000 */
[----:B------:R-:W-:Y:S02]  /*1320*/  ISETP.GE.AND P2, PT, R0, R11, PT ;  /* 0x0000000b0000720c */ /* 0x000fe40003f46270 */
[----:B------:R-:W-:-:S02]  /*1330*/  IADD3 R11, R5, 0x21, RZ ;  /* 0x00000021050b7810 */ /* 0x000fc40007ffe0ff */
[----:B------:R-:W-:Y:S02]  /*1340*/  FSEL R24, R24, -INF , P4 ;  /* 0xff80000018187808 */ /* 0x000fe40002000000 */
[----:B------:R-:W-:Y:S02]  /*1350*/  FSEL R30, R30, -INF , P4 ;  /* 0xff8000001e1e7808 */ /* 0x000fe40002000000 */
[C---:B------:R-:W-:Y:S01]  /*1360*/  ISETP.GE.AND P4, PT, R0.reuse, R7, PT ;  /* 0x000000070000720c */ /* 0x040fe20003f86270 */
[----:B------:R-:W-:Y:S01]  /*1370*/  VIADD R7, R5, 0x20 ;  /* 0x0000002005077836 */ /* 0x000fe20000000000 */
[----:B------:R-:W-:Y:S02]  /*1380*/  FSEL R29, R29, -INF , P3 ;  /* 0xff8000001d1d7808 */ /* 0x000fe40001800000 */
[----:B------:R-:W-:Y:S02]  /*1390*/  FSEL R35, R35, -INF , P3 ;  /* 0xff80000023237808 */ /* 0x000fe40001800000 */
[----:B------:R-:W-:-:S02]  /*13a0*/  ISETP.GE.AND P3, PT, R0, R11, PT ;  /* 0x0000000b0000720c */ /* 0x000fc40003f66270 */
[----:B------:R-:W-:Y:S02]  /*13b0*/  FSEL R28, R28, -INF , P6 ;  /* 0xff8000001c1c7808 */ /* 0x000fe40003000000 */
[----:B------:R-:W-:Y:S02]  /*13c0*/  FMNMX R11, R24, R25, !PT ;  /* 0x00000019180b7209 */ /* 0x000fe40007800000 */
[----:B------:R-:W-:Y:S02]  /*13d0*/  FSEL R34, R34, -INF , P6 ;  /* 0xff80000022227808 */ /* 0x000fe40003000000 */
[----:B------:R-:W-:Y:S01]  /*13e0*/  ISETP.GE.AND P6, PT, R0, R7, PT ;  /* 0x000000070000720c */ /* 0x000fe20003fc6270 */
[----:B------:R-:W-:Y:S01]  /*13f0*/  VIADD R7, R5, 0x28 ;  /* 0x0000002805077836 */ /* 0x000fe20000000000 */
[----:B------:R-:W-:Y:S02]  /*1400*/  FMNMX R2, R28, R11, !PT ;  /* 0x0000000b1c027209 */ /* 0x000fe40007800000 */
[----:B------:R-:W-:-:S02]  /*1410*/  FSEL R32, R32, -INF , P1 ;  /* 0xff80000020207808 */ /* 0x000fc40000800000 */
[----:B------:R-:W-:Y:S02]  /*1420*/  FMNMX R11, R29, R2, !PT ;  /* 0x000000021d0b7209 */ /* 0x000fe40007800000 */
[----:B------:R-:W-:Y:S02]  /*1430*/  FSEL R38, R38, -INF , P1 ;  /* 0xff80000026267808 */ /* 0x000fe40000800000 */
[----:B------:R-:W-:Y:S01]  /*1440*/  ISETP.GE.AND P1, PT, R0, R7, PT ;  /* 0x000000070000720c */ /* 0x000fe20003f26270 */
[----:B------:R-:W-:Y:S01]  /*1450*/  VIADD R7, R5, 0x29 ;  /* 0x0000002905077836 */ /* 0x000fe20000000000 */
[----:B------:R-:W-:Y:S02]  /*1460*/  FSEL R33, R33, -INF , P5 ;  /* 0xff80000021217808 */ /* 0x000fe40002800000 */
[----:B------:R-:W-:Y:S02]  /*1470*/  FMNMX R2, R32, R11, !PT ;  /* 0x0000000b20027209 */ /* 0x000fe40007800000 */
[----:B------:R-:W-:-:S02]  /*1480*/  FSEL R39, R39, -INF , P5 ;  /* 0xff80000027277808 */ /* 0x000fc40002800000 */
[----:B------:R-:W-:Y:S02]  /*1490*/  ISETP.GE.AND P5, PT, R0, R7, PT ;  /* 0x000000070000720c */ /* 0x000fe40003fa6270 */
[----:B------:R-:W-:Y:S02]  /*14a0*/  FSEL R36, R36, -INF , P4 ;  /* 0xff80000024247808 */ /* 0x000fe40002000000 */
[----:B------:R-:W-:Y:S02]  /*14b0*/  FMNMX R11, R33, R2, !PT ;  /* 0x00000002210b7209 */ /* 0x000fe40007800000 */
[----:B------:R-:W-:Y:S02]  /*14c0*/  IADD3 R7, R5, 0x38, RZ ;  /* 0x0000003805077810 */ /* 0x000fe40007ffe0ff */
[----:B------:R-:W-:Y:S02]  /*14d0*/  FSEL R42, R42, -INF , P4 ;  /* 0xff8000002a2a7808 */ /* 0x000fe40002000000 */
[----:B------:R-:W-:-:S02]  /*14e0*/  FSEL R37, R37, -INF , P2 ;  /* 0xff80000025257808 */ /* 0x000fc40001000000 */
[----:B------:R-:W-:Y:S02]  /*14f0*/  FMNMX R4, R36, R11, !PT ;  /* 0x0000000b24047209 */ /* 0x000fe40007800000 */
[----:B------:R-:W-:Y:S01]  /*1500*/  ISETP.GE.AND P4, PT, R0, R7, PT ;  /* 0x000000070000720c */ /* 0x000fe20003f86270 */
[----:B------:R-:W-:Y:S01]  /*1510*/  VIADD R7, R5, 0x39 ;  /* 0x0000003905077836 */ /* 0x000fe20000000000 */
[----:B------:R-:W-:Y:S02]  /*1520*/  FSEL R40, R40, -INF , P6 ;  /* 0xff80000028287808 */ /* 0x000fe40003000000 */
[----:B------:R-:W-:Y:S02]  /*1530*/  FMNMX R11, R37, R4, !PT ;  /* 0x00000004250b7209 */ /* 0x000fe40007800000 */
[----:B------:R-:W-:Y:S02]  /*1540*/  IADD3 R2, R0, 0x8, RZ ;  /* 0x0000000800027810 */ /* 0x000fe40007ffe0ff */
[----:B------:R-:W-:-:S02]  /*1550*/  FSEL R43, R43, -INF , P2 ;  /* 0xff8000002b2b7808 */ /* 0x000fc40001000000 */
[----:B------:R-:W-:Y:S01]  /*1560*/  ISETP.GE.AND P2, PT, R0, R7, PT ;  /* 0x000000070000720c */ /* 0x000fe20003f46270 */
[----:B------:R-:W-:Y:S01]  /*1570*/  VIADD R7, R5, 0x30 ;  /* 0x0000003005077836 */ /* 0x000fe20000000000 */
[----:B------:R-:W-:Y:S02]  /*1580*/  FSEL R52, R52, -INF , P4 ;  /* 0xff80000034347808 */ /* 0x000fe40002000000 */
[----:B------:R-:W-:Y:S02]  /*1590*/  FSEL R41, R41, -INF , P3 ;  /* 0xff80000029297808 */ /* 0x000fe40001800000 */
[----:B------:R-:W-:Y:S02]  /*15a0*/  FMNMX R4, R40, R11, !PT ;  /* 0x0000000b28047209 */ /* 0x000fe40007800000 */
[----:B------:R-:W-:Y:S02]  /*15b0*/  ISETP.GE.AND P4, PT, R2, R5, PT ;  /* 0x000000050200720c */ /* 0x000fe40003f86270 */
[----:B------:R-:W-:-:S02]  /*15c0*/  FSEL R53, R53, -INF , P2 ;  /* 0xff80000035357808 */ /* 0x000fc40001000000 */
[----:B------:R-:W-:Y:S02]  /*15d0*/  FSEL R44, R44, -INF , P1 ;  /* 0xff8000002c2c7808 */ /* 0x000fe40000800000 */
[----:B------:R-:W-:Y:S02]  /*15e0*/  FMNMX R11, R41, R4, !PT ;  /* 0x00000004290b7209 */ /* 0x000fe40007800000 */
[----:B------:R-:W-:Y:S01]  /*15f0*/  ISETP.GE.AND P2, PT, R0, R7, PT ;  /* 0x000000070000720c */ /* 0x000fe20003f46270 */
[----:B------:R-:W-:Y:S01]  /*1600*/  VIADD R7, R5, 0x31 ;  /* 0x0000003105077836 */ /* 0x000fe20000000000 */
[----:B------:R-:W-:Y:S02]  /*1610*/  FSEL R26, R26, -INF , P4 ;  /* 0xff8000001a1a7808 */ /* 0x000fe40002000000 */
[----:B------:R-:W-:Y:S02]  /*1620*/  ISETP.GT.AND P4, PT, R2, R5, PT ;  /* 0x000000050200720c */ /* 0x000fe40003f84270 */
[----:B------:R-:W-:-:S02]  /*1630*/  FSEL R45, R45, -INF , P5 ;  /* 0xff8000002d2d7808 */ /* 0x000fc40002800000 */
[----:B------:R-:W-:Y:S02]  /*1640*/  FMNMX R4, R44, R11, !PT ;  /* 0x0000000b2c047209 */ /* 0x000fe40007800000 */
[----:B------:R-:W-:Y:S02]  /*1650*/  FSEL R27, R27, -INF , P4 ;  /* 0xff8000001b1b7808 */ /* 0x000fe40002000000 */
[----:B------:R-:W-:Y:S02]  /*1660*/  ISETP.GE.AND P4, PT, R0, R7, PT ;  /* 0x000000070000720c */ /* 0x000fe40003f86270 */
[----:B------:R-:W-:Y:S02]  /*1670*/  FSEL R48, R48, -INF , P2 ;  /* 0xff80000030307808 */ /* 0x000fe40001000000 */
[----:B------:R-:W-:Y:S02]  /*1680*/  FMNMX R7, R45, R4, !PT ;  /* 0x000000042d077209 */ /* 0x000fe40007800000 */
[----:B------:R-:W-:-:S02]  /*1690*/  FSEL R49, R49, -INF , P4 ;  /* 0xff80000031317808 */ /* 0x000fc40002000000 */
[----:B------:R-:W-:Y:S02]  /*16a0*/  FMNMX R4, R48, R7, !PT ;  /* 0x0000000730047209 */ /* 0x000fe40007800000 */
[----:B------:R-:W-:Y:S02]  /*16b0*/  FSEL R46, R46, -INF , P6 ;  /* 0xff8000002e2e7808 */ /* 0x000fe40003000000 */
[----:B------:R-:W-:Y:S02]  /*16c0*/  FMNMX R7, R49, R4, !PT ;  /* 0x0000000431077209 */ /* 0x000fe40007800000 */
[----:B------:R-:W-:Y:S02]  /*16d0*/  FSEL R50, R50, -INF , P1 ;  /* 0xff80000032327808 */ /* 0x000fe40000800000 */
[----:B------:R-:W-:Y:S02]  /*16e0*/  FMNMX R4, R52, R7, !PT ;  /* 0x0000000734047209 */ /* 0x000fe40007800000 */
[----:B------:R-:W-:-:S02]  /*16f0*/  FSEL R47, R47, -INF , P3 ;  /* 0xff8000002f2f7808 */ /* 0x000fc40001800000 */
[----:B------:R-:W-:Y:S02]  /*1700*/  FMNMX R8, R53, R4, !PT ;  /* 0x0000000435087209 */ /* 0x000fe40007800000 */
[----:B------:R-:W-:Y:S02]  /*1710*/  FSEL R51, R51, -INF , P5 ;  /* 0xff80000033337808 */ /* 0x000fe40002800000 */
[----:B------:R-:W-:Y:S01]  /*1720*/  FSEL R54, R54, -INF , P2 ;  /* 0xff80000036367808 */ /* 0x000fe20001000000 */
[----:B------:R-:W1:Y:S01]  /*1730*/  SHFL.BFLY PT, R7, R8, 0x1, 0x1f ;  /* 0x0c201f0008077f89 */ /* 0x000e6200000e0000 */
[----:B------:R-:W-:Y:S02]  /*1740*/  FSEL R55, R55, -INF , P4 ;  /* 0xff80000037377808 */ /* 0x000fe40002000000 */
[----:B-1----:R-:W-:-:S05]  /*1750*/  FMNMX R10, R8, R7, !PT ;  /* 0x00000007080a7209 */ /* 0x002fca0007800000 */
[----:B------:R-:W1:Y:S02]  /*1760*/  SHFL.BFLY PT, R7, R10, 0x2, 0x1f ;  /* 0x0c401f000a077f89 */ /* 0x000e6400000e0000 */
[----:B-1----:R-:W-:Y:S02]  /*1770*/  FMNMX R4, R10, R7, !PT ;  /* 0x000000070a047209 */ /* 0x002fe40007800000 */
[----:B------:R-:W-:Y:S02]  /*1780*/  FMNMX R7, R26, R27, !PT ;  /* 0x0000001b1a077209 */ /* 0x000fe40007800000 */
[----:B------:R-:W-:-:S04]  /*1790*/  FSETP.NEU.AND P0, PT, R4, -INF , PT ;  /* 0xff8000000400780b */ /* 0x000fc80003f0d000 */
[----:B------:R-:W-:Y:S02]  /*17a0*/  FSEL R11, R4, RZ, P0 ;  /* 0x000000ff040b7208 */ /* 0x000fe40000000000 */
[----:B------:R-:W-:Y:S02]  /*17b0*/  ISETP.NE.AND P0, PT, R6, RZ, PT ;  /* 0x000000ff0600720c */ /* 0x000fe40003f05270 */
[----:B------:R-:W-:Y:S01]  /*17c0*/  FMNMX R6, R30, R7, !PT ;  /* 0x000000071e067209 */ /* 0x000fe20007800000 */
[----:B------:R-:W-:-:S03]  /*17d0*/  FMUL R11, R11, UR6 ;  /* 0x000000060b0b7c20 */ /* 0x000fc60008400000 */
[----:B------:R-:W-:Y:S01]  /*17e0*/  FMNMX R7, R31, R6, !PT ;  /* 0x000000061f077209 */ /* 0x000fe20007800000 */
[--C-:B------:R-:W-:Y:S01]  /*17f0*/  FFMA R24, R24, UR6, -R11.reuse ;  /* 0x0000000618187c23 */ /* 0x100fe2000800080b */
[--C-:B------:R-:W-:Y:S01]  /*1800*/  FFMA R28, R28, UR6, -R11.reuse ;  /* 0x000000061c1c7c23 */ /* 0x100fe2000800080b */
[--C-:B------:R-:W-:Y:S01]  /*1810*/  FFMA R25, R25, UR6, -R11.reuse ;  /* 0x0000000619197c23 */ /* 0x100fe2000800080b */
[----:B------:R-:W-:Y:S01]  /*1820*/  FMNMX R6, R34, R7, !PT ;  /* 0x0000000722067209 */ /* 0x000fe20007800000 */
[--C-:B------:R-:W-:Y:S01]  /*1830*/  FFMA R33, R33, UR6, -R11.reuse ;  /* 0x0000000621217c23 */ /* 0x100fe2000800080b */
[----:B------:R-:W-:Y:S01]  /*1840*/  FSETP.GEU.AND P6, PT, R24, -126, PT ;  /* 0xc2fc00001800780b */ /* 0x000fe20003fce000 */
        /* <DEDUP_REMOVED lines=12> */
[----:B------:R-:W-:Y:S01]  /*1910*/  @!P6 FMUL R24, R24, 0.5 ;  /* 0x3f0000001818e820 */ /* 0x000fe20000400000 */
[----:B------:R-:W-:Y:S01]  /*1920*/  FMNMX R6, R42, R7, !PT ;  /* 0x000000072a067209 */ /* 0x000fe20007800000 */
[--C-:B------:R-:W-:Y:S01]  /*1930*/  FFMA R41, R41, UR6, -R11.reuse ;  /* 0x0000000629297c23 */ /* 0x100fe2000800080b */
[----:B------:R-:W-:Y:S01]  /*1940*/  FSETP.GEU.AND P5, PT, R29, -126, PT ;  /* 0xc2fc00001d00780b */ /* 0x000fe20003fae000 */
[----:B------:R-:W-:Y:S01]  /*1950*/  @!P1 FMUL R28, R28, 0.5 ;  /* 0x3f0000001c1c9820 */ /* 0x000fe20000400000 */
[----:B------:R-:W-:Y:S01]  /*1960*/  FMNMX R7, R43, R6, !PT ;  /* 0x000000062b077209 */ /* 0x000fe20007800000 */
[----:B------:R-:W1:Y:S01]  /*1970*/  MUFU.EX2 R24, R24 ;  /* 0x0000001800187308 */ /* 0x000e620000000800 */
[----:B------:R-:W-:Y:S01]  /*1980*/  FSETP.GEU.AND P2, PT, R32, -126, PT ;  /* 0xc2fc00002000780b */ /* 0x000fe20003f4e000 */
[----:B------:R-:W-:Y:S01]  /*1990*/  @!P3 FMUL R25, R25, 0.5 ;  /* 0x3f0000001919b820 */ /* 0x000fe20000400000 */
[----:B------:R-:W-:Y:S01]  /*19a0*/  FMNMX R6, R46, R7, !PT ;  /* 0x000000072e067209 */ /* 0x000fe20007800000 */
[--C-:B------:R-:W-:Y:S01]  /*19b0*/  FFMA R48, R48, UR6, -R11.reuse ;  /* 0x0000000630307c23 */ /* 0x100fe2000800080b */
[--C-:B------:R-:W-:Y:S01]  /*19c0*/  FFMA R49, R49, UR6, -R11.reuse ;  /* 0x0000000631317c23 */ /* 0x100fe2000800080b */
[----:B------:R-:W-:Y:S01]  /*19d0*/  @!P4 FMUL R33, R33, 0.5 ;  /* 0x3f0000002121c820 */ /* 0x000fe20000400000 */
[----:B------:R-:W-:Y:S01]  /*19e0*/  FMNMX R7, R47, R6, !PT ;  /* 0x000000062f077209 */ /* 0x000fe20007800000 */
[----:B------:R-:W2:Y:S01]  /*19f0*/  MUFU.EX2 R28, R28 ;  /* 0x0000001c001c7308 */ /* 0x000ea20000000800 */
[--C-:B------:R-:W-:Y:S01]  /*1a00*/  FFMA R44, R44, UR6, -R11.reuse ;  /* 0x000000062c2c7c23 */ /* 0x100fe2000800080b */
[----:B------:R-:W-:Y:S01]  /*1a10*/  @!P5 FMUL R29, R29, 0.5 ;  /* 0x3f0000001d1dd820 */ /* 0x000fe20000400000 */
[----:B------:R-:W-:Y:S01]  /*1a20*/  FMNMX R6, R50, R7, !PT ;  /* 0x0000000732067209 */ /* 0x000fe20007800000 */
[--C-:B------:R-:W-:Y:S01]  /*1a30*/  FFMA R52, R52, UR6, -R11.reuse ;  /* 0x0000000634347c23 */ /* 0x100fe2000800080b */
[----:B------:R-:W-:Y:S01]  /*1a40*/  FFMA R53, R53, UR6, -R11 ;  /* 0x0000000635357c23 */ /* 0x000fe2000800080b */
[----:B------:R-:W-:Y:S01]  /*1a50*/  @!P2 FMUL R32, R32, 0.5 ;  /* 0x3f0000002020a820 */ /* 0x000fe20000400000 */
[----:B------:R-:W-:Y:S01]  /*1a60*/  FMNMX R7, R51, R6, !PT ;  /* 0x0000000633077209 */ /* 0x000fe20007800000 */
[----:B------:R-:W3:Y:S01]  /*1a70*/  MUFU.EX2 R25, R25 ;  /* 0x0000001900197308 */ /* 0x000ee20000000800 */
[----:B-1----:R-:W-:Y:S01]  /*1a80*/  @!P6 FMUL R24, R24, R24 ;  /* 0x000000181818e220 */ /* 0x002fe20000400000 */
[----:B------:R-:W-:-:S02]  /*1a90*/  FSETP.GEU.AND P6, PT, R36, -126, PT ;  /* 0xc2fc00002400780b */ /* 0x000fc40003fce000 */
[----:B------:R-:W-:-:S04]  /*1aa0*/  FMNMX R6, R54, R7, !PT ;  /* 0x0000000736067209 */ /* 0x000fc80007800000 */
[----:B------:R-:W-:Y:S01]  /*1ab0*/  FMNMX R6, R55, R6, !PT ;  /* 0x0000000637067209 */ /* 0x000fe20007800000 */
[----:B--2---:R-:W-:Y:S01]  /*1ac0*/  @!P1 FMUL R28, R28, R28 ;  /* 0x0000001c1c1c9220 */ /* 0x004fe20000400000 */
[----:B------:R-:W-:Y:S01]  /*1ad0*/  FSETP.GEU.AND P1, PT, R40, -126, PT ;  /* 0xc2fc00002800780b */ /* 0x000fe20003f2e000 */
[----:B------:R-:W1:Y:S02]  /*1ae0*/  MUFU.EX2 R33, R33 ;  /* 0x0000002100217308 */ /* 0x000e640000000800 */
[----:B------:R-:W2:Y:S02]  /*1af0*/  SHFL.BFLY PT, R7, R6, 0x1, 0x1f ;  /* 0x0c201f0006077f89 */ /* 0x000ea400000e0000 */
[----:B------:R-:W-:Y:S01]  /*1b00*/  @!P6 FMUL R36, R36, 0.5 ;  /* 0x3f0000002424e820 */ /* 0x000fe20000400000 */
[----:B---3--:R-:W-:Y:S01]  /*1b10*/  @!P3 FMUL R25, R25, R25 ;  /* 0x000000191919b220 */ /* 0x008fe20000400000 */
[----:B------:R-:W-:Y:S02]  /*1b20*/  FSETP.GEU.AND P3, PT, R37, -126, PT ;  /* 0xc2fc00002500780b */ /* 0x000fe40003f6e000 */
[----:B------:R-:W3:Y:S04]  /*1b30*/  MUFU.EX2 R29, R29 ;  /* 0x0000001d001d7308 */ /* 0x000ee80000000800 */
[----:B------:R-:W-:-:S04]  /*1b40*/  @!P1 FMUL R40, R40, 0.5 ;  /* 0x3f00000028289820 */ /* 0x000fc80000400000 */
[----:B------:R-:W4:Y:S01]  /*1b50*/  MUFU.EX2 R36, R36 ;  /* 0x0000002400247308 */ /* 0x000f220000000800 */
[----:B-1----:R-:W-:Y:S01]  /*1b60*/  @!P4 FMUL R33, R33, R33 ;  /* 0x000000212121c220 */ /* 0x002fe20000400000 */
[----:B------:R-:W-:Y:S01]  /*1b70*/  FSETP.GEU.AND P4, PT, R45, -126, PT ;  /* 0xc2fc00002d00780b */ /* 0x000fe20003f8e000 */
[----:B------:R-:W-:-:S05]  /*1b80*/  @!P3 FMUL R37, R37, 0.5 ;  /* 0x3f0000002525b820 */ /* 0x000fca0000400000 */
[----:B------:R-:W1:Y:S01]  /*1b90*/  MUFU.EX2 R13, R40 ;  /* 0x00000028000d7308 */ /* 0x000e620000000800 */
[----:B---3--:R-:W-:Y:S01]  /*1ba0*/  @!P5 FMUL R29, R29, R29 ;  /* 0x0000001d1d1dd220 */ /* 0x008fe20000400000 */
[----:B--2---:R-:W-:Y:S02]  /*1bb0*/  FMNMX R7, R6, R7, !PT ;  /* 0x0000000706077209 */ /* 0x004fe40007800000 */
[----:B------:R-:W-:-:S03]  /*1bc0*/  FSETP.GEU.AND P5, PT, R41, -126, PT ;  /* 0xc2fc00002900780b */ /* 0x000fc60003fae000 */
[----:B------:R-:W2:Y:S01]  /*1bd0*/  SHFL.BFLY PT, R8, R7, 0x2, 0x1f ;  /* 0x0c401f0007087f89 */ /* 0x000ea200000e0000 */
[----:B------:R-:W3:Y:S01]  /*1be0*/  MUFU.EX2 R32, R32 ;  /* 0x0000002000207308 */ /* 0x000ee20000000800 */
[----:B----4-:R-:W-:Y:S01]  /*1bf0*/  @!P6 FMUL R36, R36, R36 ;  /* 0x000000242424e220 */ /* 0x010fe20000400000 */
[----:B------:R-:W-:Y:S01]  /*1c00*/  FSETP.GEU.AND P6, PT, R48, -126, PT ;  /* 0xc2fc00003000780b */ /* 0x000fe20003fce000 */
[----:B------:R-:W-:-:S05]  /*1c10*/  @!P4 FMUL R45, R45, 0.5 ;  /* 0x3f0000002d2dc820 */ /* 0x000fca0000400000 */
[----:B------:R-:W4:Y:S01]  /*1c20*/  MUFU.EX2 R37, R37 ;  /* 0x0000002500257308 */ /* 0x000f220000000800 */
[----:B-1----:R-:W-:Y:S01]  /*1c30*/  @!P1 FMUL R13, R13, R13 ;  /* 0x0000000d0d0d9220 */ /* 0x002fe20000400000 */
[----:B------:R-:W-:Y:S01]  /*1c40*/  FSETP.GEU.AND P1, PT, R49, -126, PT ;  /* 0xc2fc00003100780b */ /* 0x000fe20003f2e000 */
[----:B------:R-:W-:-:S04]  /*1c50*/  @!P5 FMUL R41, R41, 0.5 ;  /* 0x3f0000002929d820 */ /* 0x000fc80000400000 */
[----:B------:R-:W-:Y:S01]  /*1c60*/  @!P6 FMUL R48, R48, 0.5 ;  /* 0x3f0000003030e820 */ /* 0x000fe20000400000 */
[----:B------:R-:W1:Y:S01]  /*1c70*/  MUFU.EX2 R12, R45 ;  /* 0x0000002d000c7308 */ /* 0x000e620000000800 */
[----:B---3--:R-:W-:Y:S01]  /*1c80*/  @!P2 FMUL R32, R32, R32 ;  /* 0x000000202020a220 */ /* 0x008fe20000400000 */
[----:B------:R-:W-:Y:S02]  /*1c90*/  FSETP.GEU.AND P2, PT, R44, -126, PT ;  /* 0xc2fc00002c00780b */ /* 0x000fe40003f4e000 */
[----:B--2---:R-:W-:-:S03]  /*1ca0*/  FMNMX R8, R7, R8, !PT ;  /* 0x0000000807087209 */ /* 0x004fc60007800000 */
[----:B------:R-:W-:Y:S01]  /*1cb0*/  @!P1 FMUL R49, R49, 0.5 ;  /* 0x3f00000031319820 */ /* 0x000fe20000400000 */
[----:B----4-:R-:W-:Y:S01]  /*1cc0*/  @!P3 FMUL R37, R37, R37 ;  /* 0x000000252525b220 */ /* 0x010fe20000400000 */
[----:B------:R-:W2:Y:S01]  /*1cd0*/  MUFU.EX2 R10, R41 ;  /* 0x00000029000a7308 */ /* 0x000ea20000000800 */
[----:B------:R-:W-:Y:S01]  /*1ce0*/  FSETP.NEU.AND P3, PT, R8, -INF , PT ;  /* 0xff8000000800780b */ /* 0x000fe20003f6d000 */
[----:B------:R-:W-:Y:S01]  /*1cf0*/  FADD R7, R24, R13 ;  /* 0x0000000d18077221 */ /* 0x000fe20000000000 */
[----:B------:R-:W-:-:S03]  /*1d00*/  F2FP.F16.F32.PACK_AB R24, R25, R24 ;  /* 0x000000181918723e */ /* 0x000fc600000000ff */
[----:B------:R-:W-:Y:S01]  /*1d10*/  @!P2 FMUL R44, R44, 0.5 ;  /* 0x3f0000002c2ca820 */ /* 0x000fe20000400000 */
[----:B------:R-:W-:Y:S01]  /*1d20*/  FSEL R6, R8, RZ, P3 ;  /* 0x000000ff08067208 */ /* 0x000fe20001800000 */
[----:B-1----:R-:W-:Y:S01]  /*1d30*/  @!P4 FMUL R12, R12, R12 ;  /* 0x0000000c0c0cc220 */ /* 0x002fe20000400000 */
[----:B------:R-:W1:Y:S01]  /*1d40*/  MUFU.EX2 R11, R48 ;  /* 0x00000030000b7308 */ /* 0x000e620000000800 */
[----:B------:R-:W-:Y:S02]  /*1d50*/  FSETP.GEU.AND P3, PT, R52, -126, PT ;  /* 0xc2fc00003400780b */ /* 0x000fe40003f6e000 */
[----:B------:R-:W-:-:S04]  /*1d60*/  FMUL R6, R6, UR6 ;  /* 0x0000000606067c20 */ /* 0x000fc80008400000 */
[--C-:B------:R-:W-:Y:S01]  /*1d70*/  FFMA R27, R27, UR6, -R6.reuse ;  /* 0x000000061b1b7c23 */ /* 0x100fe20008000806 */
[----:B------:R-:W3:Y:S01]  /*1d80*/  MUFU.EX2 R14, R49 ;  /* 0x00000031000e7308 */ /* 0x000ee20000000800 */
[--C-:B------:R-:W-:Y:S01]  /*1d90*/  FFMA R30, R30, UR6, -R6.reuse ;  /* 0x000000061e1e7c23 */ /* 0x100fe20008000806 */
[--C-:B------:R-:W-:Y:S01]  /*1da0*/  FFMA R31, R31, UR6, -R6.reuse ;  /* 0x000000061f1f7c23 */ /* 0x100fe20008000806 */
[--C-:B------:R-:W-:Y:S01]  /*1db0*/  FFMA R26, R26, UR6, -R6.reuse ;  /* 0x000000061a1a7c23 */ /* 0x100fe20008000806 */
[----:B------:R-:W-:Y:S01]  /*1dc0*/  FSETP.GEU.AND P4, PT, R27, -126, PT ;  /* 0xc2fc00001b00780b */ /* 0x000fe20003f8e000 */
[----:B--2---:R-:W-:Y:S01]  /*1dd0*/  @!P5 FMUL R10, R10, R10 ;  /* 0x0000000a0a0ad220 */ /* 0x004fe20000400000 */
[----:B------:R-:W-:Y:S01]  /*1de0*/  FSETP.GEU.AND P5, PT, R53, -126, PT ;  /* 0xc2fc00003500780b */ /* 0x000fe20003fae000 */
[----:B------:R-:W-:Y:S01]  /*1df0*/  @!P3 FMUL R52, R52, 0.5 ;  /* 0x3f0000003434b820 */ /* 0x000fe20000400000 */
[----:B------:R-:W2:Y:S01]  /*1e00*/  MUFU.EX2 R15, R44 ;  /* 0x0000002c000f7308 */ /* 0x000ea20000000800 */
[----:B-1----:R-:W-:Y:S01]  /*1e10*/  @!P6 FMUL R11, R11, R11 ;  /* 0x0000000b0b0be220 */ /* 0x002fe20000400000 */
[----:B------:R-:W-:Y:S01]  /*1e20*/  FSETP.GEU.AND P6, PT, R30, -126, PT ;  /* 0xc2fc00001e00780b */ /* 0x000fe20003fce000 */
[--C-:B------:R-:W-:Y:S01]  /*1e30*/  FFMA R35, R35, UR6, -R6.reuse ;  /* 0x0000000623237c23 */ /* 0x100fe20008000806 */
[--C-:B------:R-:W-:Y:S01]  /*1e40*/  FFMA R39, R39, UR6, -R6.reuse ;  /* 0x0000000627277c23 */ /* 0x100fe20008000806 */
[--C-:B------:R-:W-:Y:S01]  /*1e50*/  FFMA R42, R42, UR6, -R6.reuse ;  /* 0x000000062a2a7c23 */ /* 0x100fe20008000806 */
[--C-:B------:R-:W-:Y:S01]  /*1e60*/  FFMA R50, R50, UR6, -R6.reuse ;  /* 0x0000000632327c23 */ /* 0x100fe20008000806 */
[--C-:B------:R-:W-:Y:S01]  /*1e70*/  FFMA R34, R34, UR6, -R6.reuse ;  /* 0x0000000622227c23 */ /* 0x100fe20008000806 */
[----:B------:R-:W1:Y:S01]  /*1e80*/  MUFU.EX2 R17, R52 ;  /* 0x0000003400117308 */ /* 0x000e620000000800 */
[----:B---3--:R-:W-:Y:S01]  /*1e90*/  @!P1 FMUL R14, R14, R14 ;  /* 0x0000000e0e0e9220 */ /* 0x008fe20000400000 */
[----:B------:R-:W-:Y:S01]  /*1ea0*/  FSETP.GEU.AND P1, PT, R31, -126, PT ;  /* 0xc2fc00001f00780b */ /* 0x000fe20003f2e000 */
[----:B------:R-:W-:Y:S01]  /*1eb0*/  @!P4 FMUL R27, R27, 0.5 ;  /* 0x3f0000001b1bc820 */ /* 0x000fe20000400000 */
[----:B------:R-:W-:Y:S01]  /*1ec0*/  @!P5 FMUL R53, R53, 0.5 ;  /* 0x3f0000003535d820 */ /* 0x000fe20000400000 */
[--C-:B------:R-:W-:Y:S01]  /*1ed0*/  FFMA R38, R38, UR6, -R6.reuse ;  /* 0x0000000626267c23 */ /* 0x100fe20008000806 */
[--C-:B------:R-:W-:Y:S01]  /*1ee0*/  FFMA R46, R46, UR6, -R6.reuse ;  /* 0x000000062e2e7c23 */ /* 0x100fe20008000806 */
[----:B------:R-:W-:Y:S01]  /*1ef0*/  @!P6 FMUL R30, R30, 0.5 ;  /* 0x3f0000001e1ee820 */ /* 0x000fe20000400000 */
[----:B------:R-:W3:Y:S01]  /*1f00*/  MUFU.EX2 R16, R53 ;  /* 0x0000003500107308 */ /* 0x000ee20000000800 */
[----:B--2---:R-:W-:Y:S01]  /*1f10*/  @!P2 FMUL R15, R15, R15 ;  /* 0x0000000f0f0fa220 */ /* 0x004fe20000400000 */
[----:B------:R-:W-:Y:S01]  /*1f20*/  FSETP.GEU.AND P2, PT, R26, -126, PT ;  /* 0xc2fc00001a00780b */ /* 0x000fe20003f4e000 */
[--C-:B------:R-:W-:Y:S01]  /*1f30*/  FFMA R51, R51, UR6, -R6.reuse ;  /* 0x0000000633337c23 */ /* 0x100fe20008000806 */
[--C-:B------:R-:W-:Y:S01]  /*1f40*/  FFMA R54, R54, UR6, -R6.reuse ;  /* 0x0000000636367c23 */ /* 0x100fe20008000806 */
[--C-:B------:R-:W-:Y:S01]  /*1f50*/  FFMA R43, R43, UR6, -R6.reuse ;  /* 0x000000062b2b7c23 */ /* 0x100fe20008000806 */
[--C-:B------:R-:W-:Y:S01]  /*1f60*/  FFMA R47, R47, UR6, -R6.reuse ;  /* 0x000000062f2f7c23 */ /* 0x100fe20008000806 */
[----:B------:R-:W-:Y:S01]  /*1f70*/  @!P1 FMUL R31, R31, 0.5 ;  /* 0x3f0000001f1f9820 */ /* 0x000fe20000400000 */
[----:B------:R-:W2:Y:S01]  /*1f80*/  MUFU.EX2 R27, R27 ;  /* 0x0000001b001b7308 */ /* 0x000ea20000000800 */
[----:B-1----:R-:W-:Y:S01]  /*1f90*/  @!P3 FMUL R17, R17, R17 ;  /* 0x000000111111b220 */ /* 0x002fe20000400000 */
[----:B------:R-:W-:Y:S01]  /*1fa0*/  FSETP.GEU.AND P3, PT, R34, -126, PT ;  /* 0xc2fc00002200780b */ /* 0x000fe20003f6e000 */
[----:B------:R-:W-:-:S02]  /*1fb0*/  FFMA R6, R55, UR6, -R6 ;  /* 0x0000000637067c23 */ /* 0x000fc40008000806 */
[----:B------:R-:W-:Y:S02]  /*1fc0*/  FADD R41, R36, R17 ;  /* 0x0000001124297221 */ /* 0x000fe40000000000 */
[----:B------:R-:W-:Y:S01]  /*1fd0*/  @!P2 FMUL R26, R26, 0.5 ;  /* 0x3f0000001a1aa820 */ /* 0x000fe20000400000 */
[----:B------:R1:W4:Y:S01]  /*1fe0*/  MUFU.EX2 R19, R30 ;  /* 0x0000001e00137308 */ /* 0x0003220000000800 */
[----:B---3--:R-:W-:Y:S01]  /*1ff0*/  @!P5 FMUL R16, R16, R16 ;  /* 0x000000101010d220 */ /* 0x008fe20000400000 */
[----:B------:R-:W-:-:S05]  /*2000*/  FSETP.GEU.AND P5, PT, R35, -126, PT ;  /* 0xc2fc00002300780b */ /* 0x000fca0003fae000 */
[----:B------:R-:W-:Y:S01]  /*2010*/  @!P3 FMUL R34, R34, 0.5 ;  /* 0x3f0000002222b820 */ /* 0x000fe20000400000 */
[----:B------:R-:W3:Y:S01]  /*2020*/  MUFU.EX2 R20, R31 ;  /* 0x0000001f00147308 */ /* 0x000ee20000000800 */
[----:B--2---:R-:W-:Y:S01]  /*2030*/  @!P4 FMUL R27, R27, R27 ;  /* 0x0000001b1b1bc220 */ /* 0x004fe20000400000 */
[----:B------:R-:W-:Y:S01]  /*2040*/  FSETP.GEU.AND P4, PT, R39, -126, PT ;  /* 0xc2fc00002700780b */ /* 0x000fe20003f8e000 */
[----:B-1----:R-:W-:-:S04]  /*2050*/  FADD R30, R29, R12 ;  /* 0x0000000c1d1e7221 */ /* 0x002fc80000000000 */
[----:B------:R-:W-:Y:S01]  /*2060*/  @!P5 FMUL R35, R35, 0.5 ;  /* 0x3f0000002323d820 */ /* 0x000fe20000400000 */
[----:B------:R1:W2:Y:S01]  /*2070*/  MUFU.EX2 R18, R26 ;  /* 0x0000001a00127308 */ /* 0x0002a20000000800 */
[----:B----4-:R-:W-:Y:S01]  /*2080*/  @!P6 FMUL R19, R19, R19 ;  /* 0x000000131313e220 */ /* 0x010fe20000400000 */
[----:B------:R-:W-:-:S05]  /*2090*/  FSETP.GEU.AND P6, PT, R42, -126, PT ;  /* 0xc2fc00002a00780b */ /* 0x000fca0003fce000 */
[----:B------:R-:W-:Y:S01]  /*20a0*/  @!P4 FMUL R39, R39, 0.5 ;  /* 0x3f0000002727c820 */ /* 0x000fe20000400000 */
[----:B------:R-:W4:Y:S01]  /*20b0*/  MUFU.EX2 R22, R35 ;  /* 0x0000002300167308 */ /* 0x000f220000000800 */
[----:B---3--:R-:W-:Y:S01]  /*20c0*/  @!P1 FMUL R20, R20, R20 ;  /* 0x0000001414149220 */ /* 0x008fe20000400000 */
[----:B------:R-:W-:Y:S01]  /*20d0*/  FSETP.GEU.AND P1, PT, R50, -126, PT ;  /* 0xc2fc00003200780b */ /* 0x000fe20003f2e000 */
[----:B-1----:R-:W-:-:S04]  /*20e0*/  FADD R26, R32, R11 ;  /* 0x0000000b201a7221 */ /* 0x002fc80000000000 */
[----:B------:R-:W-:Y:S01]  /*20f0*/  @!P6 FMUL R42, R42, 0.5 ;  /* 0x3f0000002a2ae820 */ /* 0x000fe20000400000 */
[----:B------:R-:W1:Y:S01]  /*2100*/  MUFU.EX2 R40, R39 ;  /* 0x0000002700287308 */ /* 0x000e620000000800 */
[----:B--2---:R-:W-:Y:S01]  /*2110*/  @!P2 FMUL R18, R18, R18 ;  /* 0x000000121212a220 */ /* 0x004fe20000400000 */
[----:B------:R-:W-:-:S05]  /*2120*/  FSETP.GEU.AND P2, PT, R38, -126, PT ;  /* 0xc2fc00002600780b */ /* 0x000fca0003f4e000 */
[----:B------:R-:W-:Y:S01]  /*2130*/  @!P1 FMUL R50, R50, 0.5 ;  /* 0x3f00000032329820 */ /* 0x000fe20000400000 */
[----:B------:R-:W2:Y:S01]  /*2140*/  MUFU.EX2 R23, R42 ;  /* 0x0000002a00177308 */ /* 0x000ea20000000800 */
[----:B----4-:R-:W-:Y:S01]  /*2150*/  @!P5 FMUL R22, R22, R22 ;  /* 0x000000161616d220 */ /* 0x010fe20000400000 */
[----:B------:R-:W-:-:S05]  /*2160*/  FSETP.GEU.AND P5, PT, R46, -126, PT ;  /* 0xc2fc00002e00780b */ /* 0x000fca0003fae000 */
[----:B------:R-:W-:Y:S01]  /*2170*/  @!P2 FMUL R38, R38, 0.5 ;  /* 0x3f0000002626a820 */ /* 0x000fe20000400000 */
[----:B------:R3:W4:Y:S01]  /*2180*/  MUFU.EX2 R21, R34 ;  /* 0x0000002200157308 */ /* 0x0007220000000800 */
[----:B-1----:R-:W-:Y:S01]  /*2190*/  @!P4 FMUL R40, R40, R40 ;  /* 0x000000282828c220 */ /* 0x002fe20000400000 */
[----:B------:R-:W-:-:S05]  /*21a0*/  FSETP.GEU.AND P4, PT, R51, -126, PT ;  /* 0xc2fc00003300780b */ /* 0x000fca0003f8e000 */
[----:B------:R-:W-:Y:S01]  /*21b0*/  @!P5 FMUL R46, R46, 0.5 ;  /* 0x3f0000002e2ed820 */ /* 0x000fe20000400000 */
[----:B------:R1:W5:Y:S01]  /*21c0*/  MUFU.EX2 R31, R38 ;  /* 0x00000026001f7308 */ /* 0x0003620000000800 */
[----:B--2---:R-:W-:Y:S01]  /*21d0*/  @!P6 FMUL R23, R23, R23 ;  /* 0x000000171717e220 */ /* 0x004fe20000400000 */
[----:B------:R-:W-:Y:S01]  /*21e0*/  FSETP.GEU.AND P6, PT, R54, -126, PT ;  /* 0xc2fc00003600780b */ /* 0x000fe20003fce000 */
[----:B---3--:R-:W-:Y:S02]  /*21f0*/  FADD R34, R33, R14 ;  /* 0x0000000e21227221 */ /* 0x008fe40000000000 */
[----:B------:R-:W-:Y:S02]  /*2200*/  FADD R42, R18, R23 ;  /* 0x00000017122a7221 */ /* 0x000fe40000000000 */
[----:B------:R-:W-:Y:S01]  /*2210*/  @!P4 FMUL R51, R51, 0.5 ;  /* 0x3f0000003333c820 */ /* 0x000fe20000400000 */
[----:B------:R-:W2:Y:S01]  /*2220*/  MUFU.EX2 R50, R50 ;  /* 0x0000003200327308 */ /* 0x000ea20000000800 */
[----:B----4-:R-:W-:Y:S01]  /*2230*/  @!P3 FMUL R21, R21, R21 ;  /* 0x000000151515b220 */ /* 0x010fe20000400000 */
[----:B------:R-:W-:Y:S01]  /*2240*/  FSETP.GEU.AND P3, PT, R43, -126, PT ;  /* 0xc2fc00002b00780b */ /* 0x000fe20003f6e000 */
[----:B-1----:R-:W-:Y:S01]  /*2250*/  FADD R38, R7, R26 ;  /* 0x0000001a07267221 */ /* 0x002fe20000000000 */
[----:B------:R-:W-:Y:S01]  /*2260*/  FADD R26, R28, R15 ;  /* 0x0000000f1c1a7221 */ /* 0x000fe20000000000 */
[----:B------:R-:W-:Y:S01]  /*2270*/  FADD R7, R25, R10 ;  /* 0x0000000a19077221 */ /* 0x000fe20000000000 */
[----:B------:R-:W-:Y:S01]  /*2280*/  F2FP.F16.F32.PACK_AB R25, R27, R18 ;  /* 0x000000121b19723e */ /* 0x000fe200000000ff */
[----:B------:R-:W-:Y:S01]  /*2290*/  @!P6 FMUL R54, R54, 0.5 ;  /* 0x3f0000003636e820 */ /* 0x000fe20000400000 */
[----:B------:R-:W1:Y:S01]  /*22a0*/  MUFU.EX2 R46, R46 ;  /* 0x0000002e002e7308 */ /* 0x000e620000000800 */
[----:B-----5:R-:W-:Y:S01]  /*22b0*/  @!P2 FMUL R31, R31, R31 ;  /* 0x0000001f1f1fa220 */ /* 0x020fe20000400000 */
[----:B------:R-:W-:Y:S01]  /*22c0*/  FSETP.GEU.AND P2, PT, R47, -126, PT ;  /* 0xc2fc00002f00780b */ /* 0x000fe20003f4e000 */
[----:B------:R-:W-:Y:S01]  /*22d0*/  FADD R41, R26, R41 ;  /* 0x000000291a297221 */ /* 0x000fe20000000000 */
[----:B------:R-:W-:-:S03]  /*22e0*/  FADD R7, R7, R34 ;  /* 0x0000002207077221 */ /* 0x000fc60000000000 */
[----:B------:R-:W-:Y:S01]  /*22f0*/  @!P3 FMUL R43, R43, 0.5 ;  /* 0x3f0000002b2bb820 */ /* 0x000fe20000400000 */
[----:B------:R-:W3:Y:S01]  /*2300*/  MUFU.EX2 R51, R51 ;  /* 0x0000003300337308 */ /* 0x000ee20000000800 */
[----:B--2---:R-:W-:Y:S01]  /*2310*/  @!P1 FMUL R50, R50, R50 ;  /* 0x0000003232329220 */ /* 0x004fe20000400000 */
[----:B------:R-:W-:Y:S01]  /*2320*/  FSETP.GEU.AND P1, PT, R6, -126, PT ;  /* 0xc2fc00000600780b */ /* 0x000fe20003f2e000 */
[----:B------:R-:W-:Y:S02]  /*2330*/  FADD R38, R38, R41 ;  /* 0x0000002926267221 */ /* 0x000fe40000000000 */
[----:B------:R-:W-:Y:S02]  /*2340*/  FADD R45, R21, R50 ;  /* 0x00000032152d7221 */ /* 0x000fe40000000000 */
[----:B------:R-:W-:Y:S01]  /*2350*/  @!P2 FMUL R47, R47, 0.5 ;  /* 0x3f0000002f2fa820 */ /* 0x000fe20000400000 */
[----:B------:R2:W4:Y:S01]  /*2360*/  MUFU.EX2 R44, R43 ;  /* 0x0000002b002c7308 */ /* 0x0005220000000800 */
[----:B-1----:R-:W-:Y:S01]  /*2370*/  @!P5 FMUL R46, R46, R46 ;  /* 0x0000002e2e2ed220 */ /* 0x002fe20000400000 */
[----:B------:R-:W-:-:S03]  /*2380*/  FADD R42, R42, R45 ;  /* 0x0000002d2a2a7221 */ /* 0x000fc60000000000 */
[----:B------:R-:W-:Y:S02]  /*2390*/  FADD R26, R19, R46 ;  /* 0x0000002e131a7221 */ /* 0x000fe40000000000 */
[----:B------:R-:W-:Y:S01]  /*23a0*/  @!P1 FMUL R6, R6, 0.5 ;  /* 0x3f00000006069820 */ /* 0x000fe20000400000 */
[----:B------:R-:W1:Y:S01]  /*23b0*/  MUFU.EX2 R35, R47 ;  /* 0x0000002f00237308 */ /* 0x000e620000000800 */
[----:B--2---:R-:W-:Y:S01]  /*23c0*/  FADD R43, R37, R16 ;  /* 0x00000010252b7221 */ /* 0x004fe20000000000 */
[----:B---3--:R-:W-:-:S03]  /*23d0*/  @!P4 FMUL R51, R51, R51 ;  /* 0x000000333333c220 */ /* 0x008fc60000400000 */
[----:B------:R-:W-:Y:S01]  /*23e0*/  FADD R30, R30, R43 ;  /* 0x0000002b1e1e7221 */ /* 0x000fe20000000000 */
[----:B------:R-:W-:Y:S02]  /*23f0*/  FADD R43, R22, R51 ;  /* 0x00000033162b7221 */ /* 0x000fe40000000000 */
[----:B------:R-:W2:Y:S01]  /*2400*/  MUFU.EX2 R54, R54 ;  /* 0x0000003600367308 */ /* 0x000ea20000000800 */
[----:B----4-:R-:W-:Y:S01]  /*2410*/  @!P3 FMUL R44, R44, R44 ;  /* 0x0000002c2c2cb220 */ /* 0x010fe20000400000 */
[----:B------:R-:W-:Y:S01]  /*2420*/  FADD R7, R7, R30 ;  /* 0x0000001e07077221 */ /* 0x000fe20000000000 */
[----:B------:R-:W-:Y:S02]  /*2430*/  F2FP.F16.F32.PACK_AB R30, R37, R36 ;  /* 0x00000024251e723e */ /* 0x000fe400000000ff */
[----:B------:R-:W-:Y:S02]  /*2440*/  F2FP.F16.F32.PACK_AB R36, R14, R11 ;  /* 0x0000000b0e24723e */ /* 0x000fe400000000ff */
[----:B------:R-:W-:Y:S01]  /*2450*/  F2FP.F16.F32.PACK_AB R37, R51, R50 ;  /* 0x000000323325723e */ /* 0x000fe200000000ff */
[----:B------:R3:W4:Y:S01]  /*2460*/  MUFU.EX2 R39, R6 ;  /* 0x0000000600277308 */ /* 0x0007220000000800 */
[----:B-1----:R-:W-:-:S04]  /*2470*/  @!P2 FMUL R35, R35, R35 ;  /* 0x000000232323a220 */ /* 0x002fc80000400000 */
[----:B------:R-:W-:Y:S01]  /*2480*/  FADD R34, R20, R35 ;  /* 0x0000002314227221 */ /* 0x000fe20000000000 */
[----:B------:R-:W-:Y:S01]  /*2490*/  F2FP.F16.F32.PACK_AB R35, R35, R46 ;  /* 0x0000002e2323723e */ /* 0x000fe200000000ff */
[----:B--2---:R-:W-:Y:S01]  /*24a0*/  @!P6 FMUL R54, R54, R54 ;  /* 0x000000363636e220 */ /* 0x004fe20000400000 */
[----:B---3--:R-:W-:Y:S01]  /*24b0*/  FADD R6, R27, R44 ;  /* 0x0000002c1b067221 */ /* 0x008fe20000000000 */
[----:B------:R-:W-:Y:S02]  /*24c0*/  F2FP.F16.F32.PACK_AB R27, R20, R19 ;  /* 0x00000013141b723e */ /* 0x000fe400000000ff */
[----:B------:R-:W-:Y:S01]  /*24d0*/  FADD R45, R31, R54 ;  /* 0x000000361f2d7221 */ /* 0x000fe20000000000 */
[----:B------:R-:W-:Y:S01]  /*24e0*/  FADD R6, R6, R43 ;  /* 0x0000002b06067221 */ /* 0x000fe20000000000 */
[----:B------:R-:W-:Y:S01]  /*24f0*/  F2FP.F16.F32.PACK_AB R31, R40, R31 ;  /* 0x0000001f281f723e */ /* 0x000fe200000000ff */
[----:B----4-:R-:W-:Y:S01]  /*2500*/  @!P1 FMUL R39, R39, R39 ;  /* 0x0000002727279220 */ /* 0x010fe20000400000 */
[----:B------:R-:W-:Y:S01]  /*2510*/  FADD R45, R26, R45 ;  /* 0x0000002d1a2d7221 */ /* 0x000fe20000000000 */
[----:B------:R-:W-:-:S02]  /*2520*/  IMAD.U32 R26, RZ, RZ, UR7 ;  /* 0x00000007ff1a7e24 */ /* 0x000fc4000f8e00ff */
[----:B------:R-:W-:Y:S01]  /*2530*/  FADD R47, R40, R39 ;  /* 0x00000027282f7221 */ /* 0x000fe20000000000 */
[----:B------:R-:W-:Y:S01]  /*2540*/  FADD R42, R42, R45 ;  /* 0x0000002d2a2a7221 */ /* 0x000fe20000000000 */
[----:B------:R1:W-:Y:S02]  /*2550*/  SYNCS.ARRIVE.TRANS64.A1T0 RZ, [R26+UR21], RZ ;  /* 0x000000ff1aff79a7 */ /* 0x0003e40008100015 */
[----:B------:R-:W-:Y:S01]  /*2560*/  FADD R47, R34, R47 ;  /* 0x0000002f222f7221 */ /* 0x000fe20000000000 */
[----:B------:R-:W-:-:S03]  /*2570*/  F2FP.F16.F32.PACK_AB R34, R12, R15 ;  /* 0x0000000f0c22723e */ /* 0x000fc600000000ff */
[----:B------:R-:W-:Y:S01]  /*2580*/  FADD R47, R6, R47 ;  /* 0x0000002f062f7221 */ /* 0x000fe20000000000 */
[----:B------:R-:W-:Y:S01]  /*2590*/  FADD R6, R38, R7 ;  /* 0x0000000726067221 */ /* 0x000fe20000000000 */
[----:B-1----:R-:W-:Y:S02]  /*25a0*/  F2FP.F16.F32.PACK_AB R26, R29, R28 ;  /* 0x0000001c1d1a723e */ /* 0x002fe400000000ff */
[----:B------:R-:W-:Y:S01]  /*25b0*/  F2FP.F16.F32.PACK_AB R28, R33, R32 ;  /* 0x00000020211c723e */ /* 0x000fe200000000ff */
[----:B------:R-:W-:Y:S01]  /*25c0*/  FADD R7, R42, R47 ;  /* 0x0000002f2a077221 */ /* 0x000fe20000000000 */
[----:B------:R-:W-:Y:S02]  /*25d0*/  F2FP.F16.F32.PACK_AB R32, R10, R13 ;  /* 0x0000000d0a20723e */ /* 0x000fe400000000ff */
[----:B------:R-:W-:Y:S02]  /*25e0*/  F2FP.F16.F32.PACK_AB R38, R16, R17 ;  /* 0x000000111026723e */ /* 0x000fe400000000ff */
[----:B------:R-:W-:-:S02]  /*25f0*/  F2FP.F16.F32.PACK_AB R29, R22, R21 ;  /* 0x00000015161d723e */ /* 0x000fc400000000ff */
[----:B------:R-:W-:Y:S01]  /*2600*/  F2FP.F16.F32.PACK_AB R33, R44, R23 ;  /* 0x000000172c21723e */ /* 0x000fe200000000ff */
[----:B------:R-:W-:Y:S06]  /*2610*/  @!P0 BRA `(.L_x_19) ;  /* 0x0000000000048947 */ /* 0x000fec0003800000 */
[----:B------:R-:W-:Y:S01]  /*2620*/  BPT.TRAP 0x1 ;  /* 0x000000040000795c */ /* 0x000fe20000300000 */
.L_x_19:
[----:B------:R-:W1:Y:S02]  /*2630*/  SYNCS.PHASECHK.TRANS64.TRYWAIT P1, [UR36+0xe008], R9 ;  /* 0x00e00809ff0075a7 */ /* 0x000e640008020164 */
[----:B-1----:R-:W-:Y:S05]  /*2640*/  @!P1 BRA `(.L_x_20) ;  /* 0x0000005c00c09947 */ /* 0x002fea0003800000 */
.L_x_104:
[----:B------:R-:W-:Y:S01]  /*2650*/  UIADD3 UR6, UR20, 0x200, URZ ;  /* 0x0000020014067890 */ /* 0x000fe2000fffe03f */
[----:B------:R-:W-:Y:S01]  /*2660*/  WARPGROUP.ARRIVE ;  /* 0x00000000000079c5 */ /* 0x000fe20000000000 */
[----:B------:R-:W-:Y:S01]  /*2670*/  UMOV UR7, 0x40000040 ;  /* 0x4000004000077882 */ /* 0x000fe20000000000 */
[----:B------:R-:W-:-:S06]  /*2680*/  F2FP.F16.F32.PACK_AB R39, R39, R54 ;  /* 0x000000362727723e */ /* 0x000fcc00000000ff */
[----:B------:R-:W-:Y:S01]  /*2690*/  HGMMA.64x64x16.F32 R56, R24, gdesc[UR4].tnspB, RZ, !UPT, gsb0 ;  /* 0x40e0000418387df0 */ /* 0x000fe2000c0008ff */
[----:B------:R-:W-:Y:S01]  /*26a0*/  UIADD3 UR6, UR20, 0x280, URZ ;  /* 0x0000028014067890 */ /* 0x000fe2000fffe03f */
[----:B------:R-:W-:Y:S01]  /*26b0*/  UMOV UR7, 0x40000040 ;  /* 0x4000004000077882 */ /* 0x000fe20000000000 */
[----:B------:R-:W-:Y:S02]  /*26c0*/  WARPGROUP.DEPBAR.LE gsb0, 0x0 ;  /* 0x00008000000079c5 */ /* 0x000fe40000010000 */
[----:B------:R-:W-:-:S06]  /*26d0*/  WARPGROUP.ARRIVE ;  /* 0x00000000000079c5 */ /* 0x000fcc0000000000 */
[----:B------:R-:W-:Y:S01]  /*26e0*/  HGMMA.64x64x16.F32 R56, R28, gdesc[UR4].tnspB, R56, gsb0 ;  /* 0x40e000041c387df0 */ /* 0x000fe20008000838 */
        /* <DEDUP_REMOVED lines=9> */
[----:B------:R-:W-:Y:S03]  /*2780*/  HGMMA.64x64x16.F32 R56, R36, gdesc[UR4].tnspB, R56, gsb0 ;  /* 0x40e0000424387df0 */ /* 0x000fe60008000838 */
[----:B------:R-:W-:Y:S02]  /*2790*/  WARPGROUP.DEPBAR.LE gsb0, 0x0 ;  /* 0x00008000000079c5 */ /* 0x000fe40000010000 */
[----:B------:R-:W-:Y:S05]  /*27a0*/  @!P0 BRA `(.L_x_21) ;  /* 0x0000000000048947 */ /* 0x000fea0003800000 */
[----:B------:R-:W-:Y:S01]  /*27b0*/  BPT.TRAP 0x1 ;  /* 0x000000040000795c */ /* 0x000fe20000300000 */
.L_x_21:
[----:B------:R-:W-:Y:S01]  /*27c0*/  UISETP.EQ.AND UP0, UPT, UR38, URZ, !UP0 ;  /* 0x0000003f2600728c */ /* 0x000fe2000c702270 */
[----:B-1----:R-:W-:Y:S01]  /*27d0*/  MOV R10, RZ ;  /* 0x000000ff000a7202 */ /* 0x002fe20000000f00 */
[----:B------:R-:W-:Y:S02]  /*27e0*/  UIADD3 UR6, UR36, 0xe028, URZ ;  /* 0x0000e02824067890 */ /* 0x000fe4000fffe03f */
[----:B------:R-:W-:Y:S02]  /*27f0*/  USEL UR7, URZ, 0x1, !UP0 ;  /* 0x000000013f077887 */ /* 0x000fe4000c000000 */
[----:B------:R-:W-:Y:S02]  /*2800*/  UPRMT UR6, URZ, 0x654, UR6 ;  /* 0x000006543f067896 */ /* 0x000fe40008000006 */
[----:B------:R-:W-:-:S04]  /*2810*/  USEL UR7, UR7, 0x2, UP1 ;  /* 0x0000000207077887 */ /* 0x000fc80008800000 */
[----:B------:R-:W-:-:S03]  /*2820*/  UISETP.GT.U32.AND UP0, UPT, UR7, 0x1, UPT ;  /* 0x000000010700788c */ /* 0x000fc6000bf04070 */
[----:B------:R-:W-:Y:S03]  /*2830*/  SYNCS.ARRIVE.TRANS64.RED.A1T0 RZ, [UR6], RZ ;  /* 0x000000ffffff79a7 */ /* 0x000fe60008100406 */
[----:B------:R-:W-:-:S13]  /*2840*/  PLOP3.LUT P1, PT, PT, PT, UP0, 0x80, 0x0 ;  /* 0x000000000000781c */ /* 0x000fda0003f2f008 */
[----:B------:R-:W-:Y:S05]  /*2850*/  @P1 BRA `(.L_x_22) ;  /* 0x0000000000041947 */ /* 0x000fea0003800000 */
[----:B------:R-:W-:Y:S01]  /*2860*/  BPT.TRAP 0x1 ;  /* 0x000000040000795c */ /* 0x000fe20000300000 */
.L_x_22:
[----:B------:R-:W-:Y:S01]  /*2870*/  ISETP.GE.AND P2, PT, R3, 0x4, PT ;  /* 0x000000040300780c */ /* 0x000fe20003f46270 */
[----:B------:R-:W-:Y:S01]  /*2880*/  UMOV UR21, 0x1 ;  /* 0x0000000100157882 */ /* 0x000fe20000000000 */
[----:B------:R-:W-:Y:S01]  /*2890*/  UMOV UR24, 0x2 ;  /* 0x0000000200187882 */ /* 0x000fe20000000000 */
[----:B------:R-:W-:Y:S02]  /*28a0*/  VIADD R5, R5, 0x40 ;  /* 0x0000004005057836 */ /* 0x000fe40000000000 */
[----:B------:R-:W-:-:S08]  /*28b0*/  VIADD R9, R3, 0xfffffffe ;  /* 0xfffffffe03097836 */ /* 0x000fd00000000000 */
[----:B------:R-:W-:Y:S05]  /*28c0*/  @!P2 BRA `(.L_x_23) ;  /* 0x000000180044a947 */ /* 0x000fea0003800000 */
[----:B------:R-:W-:Y:S01]  /*28d0*/  IADD3 R3, R3, -0x3, RZ ;  /* 0xfffffffd03037810 */ /* 0x000fe20007ffe0ff */
[----:B------:R-:W-:Y:S01]  /*28e0*/  IMAD.MOV.U32 R11, RZ, RZ, R4 ;  /* 0x000000ffff0b7224 */ /* 0x000fe200078e0004 */
[----:B------:R-:W-:Y:S01]  /*28f0*/  MOV R10, RZ ;  /* 0x000000ff000a7202 */ /* 0x000fe20000000f00 */
[----:B------:R-:W-:Y:S01]  /*2900*/  IMAD.MOV.U32 R13, RZ, RZ, R8 ;  /* 0x000000ffff0d7224 */ /* 0x000fe200078e0008 */
[----:B------:R-:W-:Y:S01]  /*2910*/  UMOV UR24, 0x2 ;  /* 0x0000000200187882 */ /* 0x000fe20000000000 */
[----:B------:R-:W-:Y:S01]  /*2920*/  UMOV UR21, 0x1 ;  /* 0x0000000100157882 */ /* 0x000fe20000000000 */
[----:B------:R-:W-:-:S05]  /*2930*/  ULDC UR25, c[0x0][0x604] ;  /* 0x0001810000197ab9 */ /* 0x000fca0000000800 */
.L_x_34:
[----:B------:R-:W-:Y:S01]  /*2940*/  PLOP3.LUT P3, PT, PT, PT, UP1, 0x80, 0x0 ;  /* 0x000000000000781c */ /* 0x000fe20003f6f018 */
[----:B------:R-:W-:-:S12]  /*2950*/  IMAD.MOV.U32 R9, RZ, RZ, R3 ;  /* 0x000000ffff097224 */ /* 0x000fd800078e0003 */
[----:B------:R-:W-:Y:S05]  /*2960*/  @!P3 BRA `(.L_x_24) ;  /* 0x000000000004b947 */ /* 0x000fea0003800000 */
[----:B------:R-:W-:Y:S01]  /*2970*/  BPT.TRAP 0x1 ;  /* 0x000000040000795c */ /* 0x000fe20000300000 */
.L_x_24:
[----:B------:R-:W-:Y:S01]  /*2980*/  ULEA UR6, UR24, UR36, 0x3 ;  /* 0x0000002418067291 */ /* 0x000fe2000f8e183f */
[----:B------:R-:W-:-:S08]  /*2990*/  SHF.L.U32 R3, R10, 0x1f, RZ ;  /* 0x0000001f0a037819 */ /* 0x000fd000000006ff */
[----:B------:R-:W1:Y:S02]  /*29a0*/  SYNCS.PHASECHK.TRANS64.TRYWAIT P2, [UR6+0xe000], R3 ;  /* 0x00e00003ff0075a7 */ /* 0x000e640008040146 */
[----:B-1----:R-:W-:Y:S05]  /*29b0*/  @!P2 BRA `(.L_x_25) ;  /* 0x0000005800fca947 */ /* 0x002fea0003800000 */
.L_x_105:
[----:B------:R-:W-:Y:S01]  /*29c0*/  ULEA UR6, UR24, UR22, 0x9 ;  /* 0x0000001618067291 */ /* 0x000fe2000f8e483f */
[----:B------:R-:W-:Y:S01]  /*29d0*/  WARPGROUP.ARRIVE ;  /* 0x00000000000079c5 */ /* 0x000fe20000000000 */
[----:B------:R-:W-:Y:S01]  /*29e0*/  UMOV UR7, 0x40000040 ;  /* 0x4000004000077882 */ /* 0x000fe20000000000 */
[----:B------:R-:W-:Y:S01]  /*29f0*/  UMOV UR11, 0x40000040 ;  /* 0x40000040000b7882 */ /* 0x000fe20000000000 */
[----:B------:R-:W-:Y:S02]  /*2a00*/  UIADD3 UR10, UR6, 0x2, URZ ;  /* 0x00000002060a7890 */ /* 0x000fe4000fffe03f */
[----:B------:R-:W-:Y:S01]  /*2a10*/  UIADD3 UR14, UR6, 0x4, URZ ;  /* 0x00000004060e7890 */ /* 0x000fe2000fffe03f */
[----:B------:R-:W-:Y:S02]  /*2a20*/  UMOV UR15, 0x40000040 ;  /* 0x40000040000f7882 */ /* 0x000fe40000000000 */
[----:B------:R-:W-:Y:S01]  /*2a30*/  HGMMA.64x64x16.F32 R24, gdesc[UR4], RZ, !UPT, gsb0 ;  /* 0x00e00000041879f0 */ /* 0x000fe2000c0008ff */
[----:B------:R-:W-:Y:S01]  /*2a40*/  UIADD3 UR18, UR6, 0x6, URZ ;  /* 0x0000000606127890 */ /* 0x000fe2000fffe03f */
[----:B------:R-:W-:Y:S01]  /*2a50*/  UMOV UR19, 0x40000040 ;  /* 0x4000004000137882 */ /* 0x000fe20000000000 */
[----:B------:R-:W-:-:S04]  /*2a60*/  UIADD3 UR24, UR24, 0x1, URZ ;  /* 0x0000000118187890 */ /* 0x000fc8000fffe03f */
[----:B------:R-:W-:-:S04]  /*2a70*/  UISETP.NE.AND UP0, UPT, UR24, 0x5, UPT ;  /* 0x000000051800788c */ /* 0x000fc8000bf05270 */
[----:B------:R-:W-:Y:S02]  /*2a80*/  USEL UR6, URZ, 0x1, UP0 ;  /* 0x000000013f067887 */ /* 0x000fe40008000000 */
[----:B------:R-:W-:-:S04]  /*2a90*/  USEL UR24, UR24, URZ, UP0 ;  /* 0x0000003f18187287 */ /* 0x000fc80008000000 */
[----:B------:R-:W-:Y:S01]  /*2aa0*/  LOP3.LUT R88, R10, UR6, RZ, 0x3c, !PT ;  /* 0x000000060a587c12 */ /* 0x000fe2000f8e3cff */
        /* <DEDUP_REMOVED lines=10> */
[----:B------:R-:W-:Y:S05]  /*2b50*/  @!P3 BRA `(.L_x_26) ;  /* 0x000000000004b947 */ /* 0x000fea0003800000 */
[----:B------:R-:W-:Y:S01]  /*2b60*/  BPT.TRAP 0x1 ;  /* 0x000000040000795c */ /* 0x000fe20000300000 */
.L_x_26:
[----:B-1----:R-:W-:Y:S01]  /*2b70*/  FMNMX R4, R24, R11, !PT ;  /* 0x0000000b18047209 */ /* 0x002fe20007800000 */
[----:B------:R-:W-:-:S03]  /*2b80*/  ULEA UR6, UR24, UR36, 0x3 ;  /* 0x0000002418067291 */ /* 0x000fc6000f8e183f */
[----:B------:R-:W-:-:S04]  /*2b90*/  FMNMX R3, R25, R4, !PT ;  /* 0x0000000419037209 */ /* 0x000fc80007800000 */
        /* <DEDUP_REMOVED lines=13> */
[----:B------:R-:W-:-:S05]  /*2c70*/  FMNMX R3, R53, R4, !PT ;  /* 0x0000000435037209 */ /* 0x000fca0007800000 */
[----:B------:R-:W1:Y:S02]  /*2c80*/  SHFL.BFLY PT, R4, R3, 0x1, 0x1f ;  /* 0x0c201f0003047f89 */ /* 0x000e6400000e0000 */
[----:B-1----:R-:W-:Y:S02]  /*2c90*/  FMNMX R8, R3, R4, !PT ;  /* 0x0000000403087209 */ /* 0x002fe40007800000 */
[----:B------:R-:W-:-:S03]  /*2ca0*/  FMNMX R4, R26, R13, !PT ;  /* 0x0000000d1a047209 */ /* 0x000fc60007800000 */
[----:B------:R-:W1:Y:S01]  /*2cb0*/  SHFL.BFLY PT, R15, R8, 0x2, 0x1f ;  /* 0x0c401f00080f7f89 */ /* 0x000e6200000e0000 */
[----:B------:R-:W-:-:S04]  /*2cc0*/  FMNMX R17, R27, R4, !PT ;  /* 0x000000041b117209 */ /* 0x000fc80007800000 */
[----:B------:R-:W-:-:S04]  /*2cd0*/  FMNMX R4, R30, R17, !PT ;  /* 0x000000111e047209 */ /* 0x000fc80007800000 */
[----:B------:R-:W-:-:S04]  /*2ce0*/  FMNMX R17, R31, R4, !PT ;  /* 0x000000041f117209 */ /* 0x000fc80007800000 */
[----:B------:R-:W-:Y:S02]  /*2cf0*/  FMNMX R10, R34, R17, !PT ;  /* 0x00000011220a7209 */ /* 0x000fe40007800000 */
[----:B-1----:R-:W-:Y:S02]  /*2d00*/  FMNMX R4, R8, R15, !PT ;  /* 0x0000000f08047209 */ /* 0x002fe40007800000 */
[----:B------:R-:W-:Y:S02]  /*2d10*/  FMNMX R15, R35, R10, !PT ;  /* 0x0000000a230f7209 */ /* 0x000fe40007800000 */
[----:B------:R-:W-:Y:S02]  /*2d20*/  FSETP.NEU.AND P2, PT, R4, -INF , PT ;  /* 0xff8000000400780b */ /* 0x000fe40003f4d000 */
[----:B------:R-:W-:Y:S02]  /*2d30*/  FMNMX R12, R38, R15, !PT ;  /* 0x0000000f260c7209 */ /* 0x000fe40007800000 */
[----:B------:R-:W-:-:S02]  /*2d40*/  FSEL R10, R4, RZ, P2 ;  /* 0x000000ff040a7208 */ /* 0x000fc40001000000 */
[----:B------:R-:W-:-:S03]  /*2d50*/  FMNMX R15, R39, R12, !PT ;  /* 0x0000000c270f7209 */ /* 0x000fc60007800000 */
[----:B------:R-:W-:Y:S01]  /*2d60*/  FMUL R3, R10, UR25 ;  /* 0x000000190a037c20 */ /* 0x000fe20008400000 */
[----:B------:R-:W-:Y:S01]  /*2d70*/  FMNMX R8, R42, R15, !PT ;  /* 0x0000000f2a087209 */ /* 0x000fe20007800000 */
[----:B------:R-:W-:Y:S02]  /*2d80*/  FADD R10, -R10, R11 ;  /* 0x0000000b0a0a7221 */ /* 0x000fe40000000100 */
[--C-:B------:R-:W-:Y:S01]  /*2d90*/  FFMA R24, R24, UR25, -R3.reuse ;  /* 0x0000001918187c23 */ /* 0x100fe20008000803 */
[--C-:B------:R-:W-:Y:S01]  /*2da0*/  FFMA R25, R25, UR25, -R3.reuse ;  /* 0x0000001919197c23 */ /* 0x100fe20008000803 */
[----:B------:R-:W-:Y:S01]  /*2db0*/  FMNMX R15, R43, R8, !PT ;  /* 0x000000082b0f7209 */ /* 0x000fe20007800000 */
[--C-:B------:R-:W-:Y:S01]  /*2dc0*/  FFMA R28, R28, UR25, -R3.reuse ;  /* 0x000000191c1c7c23 */ /* 0x100fe20008000803 */
[--C-:B------:R-:W-:Y:S01]  /*2dd0*/  FFMA R32, R32, UR25, -R3.reuse ;  /* 0x0000001920207c23 */ /* 0x100fe20008000803 */
[----:B------:R-:W-:Y:S01]  /*2de0*/  FSETP.GEU.AND P5, PT, R24, -126, PT ;  /* 0xc2fc00001800780b */ /* 0x000fe20003fae000 */
        /* <DEDUP_REMOVED lines=12> */
[----:B------:R-:W-:Y:S01]  /*2eb0*/  @!P5 FMUL R24, R24, 0.5 ;  /* 0x3f0000001818d820 */ /* 0x000fe20000400000 */
[----:B------:R-:W-:Y:S01]  /*2ec0*/  FSETP.GEU.AND P4, PT, R29, -126, PT ;  /* 0xc2fc00001d00780b */ /* 0x000fe20003f8e000 */
[----:B------:R-:W-:Y:S01]  /*2ed0*/  @!P3 FMUL R25, R25, 0.5 ;  /* 0x3f0000001919b820 */ /* 0x000fe20000400000 */
[----:B------:R-:W-:Y:S01]  /*2ee0*/  FMNMX R15, R51, R8, !PT ;  /* 0x00000008330f7209 */ /* 0x000fe20007800000 */
[--C-:B------:R-:W-:Y:S01]  /*2ef0*/  FFMA R44, R44, UR25, -R3.reuse ;  /* 0x000000192c2c7c23 */ /* 0x100fe20008000803 */
[--C-:B------:R-:W-:Y:S01]  /*2f00*/  FFMA R45, R45, UR25, -R3.reuse ;  /* 0x000000192d2d7c23 */ /* 0x100fe20008000803 */
[----:B------:R-:W1:Y:S01]  /*2f10*/  MUFU.EX2 R24, R24 ;  /* 0x0000001800187308 */ /* 0x000e620000000800 */
[----:B------:R-:W-:Y:S01]  /*2f20*/  FMNMX R8, R54, R15, !PT ;  /* 0x0000000f36087209 */ /* 0x000fe20007800000 */
[----:B------:R-:W-:Y:S01]  /*2f30*/  @!P2 FMUL R28, R28, 0.5 ;  /* 0x3f0000001c1ca820 */ /* 0x000fe20000400000 */
[--C-:B------:R-:W-:Y:S01]  /*2f40*/  FFMA R48, R48, UR25, -R3.reuse ;  /* 0x0000001930307c23 */ /* 0x100fe20008000803 */
[----:B------:R-:W-:Y:S01]  /*2f50*/  @!P6 FMUL R32, R32, 0.5 ;  /* 0x3f0000002020e820 */ /* 0x000fe20000400000 */
[----:B------:R-:W-:Y:S01]  /*2f60*/  FMNMX R8, R55, R8, !PT ;  /* 0x0000000837087209 */ /* 0x000fe20007800000 */
[--C-:B------:R-:W-:Y:S01]  /*2f70*/  FFMA R49, R49, UR25, -R3.reuse ;  /* 0x0000001931317c23 */ /* 0x100fe20008000803 */
[--C-:B------:R-:W-:Y:S01]  /*2f80*/  FFMA R53, R53, UR25, -R3.reuse ;  /* 0x0000001935357c23 */ /* 0x100fe20008000803 */
[----:B------:R-:W2:Y:S01]  /*2f90*/  MUFU.EX2 R25, R25 ;  /* 0x0000001900197308 */ /* 0x000ea20000000800 */
[----:B------:R-:W-:Y:S01]  /*2fa0*/  @!P4 FMUL R29, R29, 0.5 ;  /* 0x3f0000001d1dc820 */ /* 0x000fe20000400000 */
[----:B------:R-:W3:Y:S01]  /*2fb0*/  SHFL.BFLY PT, R15, R8, 0x1, 0x1f ;  /* 0x0c201f00080f7f89 */ /* 0x000ee200000e0000 */
[----:B------:R-:W-:Y:S01]  /*2fc0*/  FFMA R52, R52, UR25, -R3 ;  /* 0x0000001934347c23 */ /* 0x000fe20008000803 */
[----:B------:R-:W-:-:S04]  /*2fd0*/  FMUL R10, R10, UR25 ;  /* 0x000000190a0a7c20 */ /* 0x000fc80008400000 */
[----:B------:R-:W4:Y:S01]  /*2fe0*/  MUFU.EX2 R28, R28 ;  /* 0x0000001c001c7308 */ /* 0x000f220000000800 */
[----:B-1----:R-:W-:Y:S01]  /*2ff0*/  @!P5 FMUL R24, R24, R24 ;  /* 0x000000181818d220 */ /* 0x002fe20000400000 */
[----:B------:R-:W-:-:S06]  /*3000*/  FSETP.GEU.AND P5, PT, R33, -126, PT ;  /* 0xc2fc00002100780b */ /* 0x000fcc0003fae000 */
[----:B------:R-:W1:Y:S01]  /*3010*/  MUFU.EX2 R32, R32 ;  /* 0x0000002000207308 */ /* 0x000e620000000800 */
[----:B--2---:R-:W-:Y:S01]  /*3020*/  @!P3 FMUL R25, R25, R25 ;  /* 0x000000191919b220 */ /* 0x004fe20000400000 */
[----:B------:R-:W-:-:S05]  /*3030*/  FSETP.GEU.AND P3, PT, R36, -126, PT ;  /* 0xc2fc00002400780b */ /* 0x000fca0003f6e000 */
[----:B------:R-:W-:Y:S01]  /*3040*/  @!P5 FMUL R33, R33, 0.5 ;  /* 0x3f0000002121d820 */ /* 0x000fe20000400000 */
[----:B------:R-:W2:Y:S01]  /*3050*/  MUFU.EX2 R29, R29 ;  /* 0x0000001d001d7308 */ /* 0x000ea20000000800 */
[----:B----4-:R-:W-:Y:S01]  /*3060*/  @!P2 FMUL R28, R28, R28 ;  /* 0x0000001c1c1ca220 */ /* 0x010fe20000400000 */
[----:B------:R-:W-:Y:S02]  /*3070*/  FSETP.GEU.AND P2, PT, R37, -126, PT ;  /* 0xc2fc00002500780b */ /* 0x000fe40003f4e000 */
[----:B---3--:R-:W-:-:S03]  /*3080*/  FMNMX R8, R8, R15, !PT ;  /* 0x0000000f08087209 */ /* 0x008fc60007800000 */
[----:B------:R-:W-:Y:S01]  /*3090*/  @!P3 FMUL R36, R36, 0.5 ;  /* 0x3f0000002424b820 */ /* 0x000fe20000400000 */
[----:B------:R-:W3:Y:S01]  /*30a0*/  MUFU.EX2 R33, R33 ;  /* 0x0000002100217308 */ /* 0x000ee20000000800 */
[----:B-1----:R-:W-:Y:S01]  /*30b0*/  @!P6 FMUL R32, R32, R32 ;  /* 0x000000202020e220 */ /* 0x002fe20000400000 */
[----:B------:R-:W-:Y:S01]  /*30c0*/  FSETP.GEU.AND P6, PT, R41, -126, PT ;  /* 0xc2fc00002900780b */ /* 0x000fe20003fce000 */
[----:B------:R-:W1:Y:S04]  /*30d0*/  SHFL.BFLY PT, R19, R8, 0x2, 0x1f ;  /* 0x0c401f0008137f89 */ /* 0x000e6800000e0000 */
[----:B------:R-:W-:Y:S01]  /*30e0*/  @!P2 FMUL R37, R37, 0.5 ;  /* 0x3f0000002525a820 */ /* 0x000fe20000400000 */
[----:B------:R-:W4:Y:S01]  /*30f0*/  MUFU.EX2 R36, R36 ;  /* 0x0000002400247308 */ /* 0x000f220000000800 */
[----:B--2---:R-:W-:Y:S01]  /*3100*/  @!P4 FMUL R29, R29, R29 ;  /* 0x0000001d1d1dc220 */ /* 0x004fe20000400000 */
[----:B------:R-:W-:-:S05]  /*3110*/  FSETP.GEU.AND P4, PT, R40, -126, PT ;  /* 0xc2fc00002800780b */ /* 0x000fca0003f8e000 */
[----:B------:R-:W-:Y:S01]  /*3120*/  @!P6 FMUL R41, R41, 0.5 ;  /* 0x3f0000002929e820 */ /* 0x000fe20000400000 */
[----:B------:R-:W2:Y:S01]  /*3130*/  MUFU.EX2 R37, R37 ;  /* 0x0000002500257308 */ /* 0x000ea20000000800 */
[----:B---3--:R-:W-:Y:S01]  /*3140*/  @!P5 FMUL R33, R33, R33 ;  /* 0x000000212121d220 */ /* 0x008fe20000400000 */
[----:B------:R-:W-:-:S05]  /*3150*/  FSETP.GEU.AND P5, PT, R44, -126, PT ;  /* 0xc2fc00002c00780b */ /* 0x000fca0003fae000 */
[----:B------:R-:W-:Y:S01]  /*3160*/  @!P4 FMUL R40, R40, 0.5 ;  /* 0x3f0000002828c820 */ /* 0x000fe20000400000 */
[----:B------:R-:W3:Y:S01]  /*3170*/  MUFU.EX2 R12, R41 ;  /* 0x00000029000c7308 */ /* 0x000ee20000000800 */
[----:B----4-:R-:W-:Y:S01]  /*3180*/  @!P3 FMUL R36, R36, R36 ;  /* 0x000000242424b220 */ /* 0x010fe20000400000 */
[----:B------:R-:W-:Y:S02]  /*3190*/  FSETP.GEU.AND P3, PT, R45, -126, PT ;  /* 0xc2fc00002d00780b */ /* 0x000fe40003f6e000 */
[----:B-1----:R-:W-:-:S03]  /*31a0*/  FMNMX R8, R8, R19, !PT ;  /* 0x0000001308087209 */ /* 0x002fc60007800000 */
[----:B------:R-:W-:Y:S01]  /*31b0*/  @!P5 FMUL R44, R44, 0.5 ;  /* 0x3f0000002c2cd820 */ /* 0x000fe20000400000 */
[----:B------:R-:W1:Y:S01]  /*31c0*/  MUFU.EX2 R15, R40 ;  /* 0x00000028000f7308 */ /* 0x000e620000000800 */
[----:B--2---:R-:W-:Y:S01]  /*31d0*/  @!P2 FMUL R37, R37, R37 ;  /* 0x000000252525a220 */ /* 0x004fe20000400000 */
[----:B------:R-:W-:-:S05]  /*31e0*/  FSETP.GEU.AND P2, PT, R48, -126, PT ;  /* 0xc2fc00003000780b */ /* 0x000fca0003f4e000 */
[----:B------:R-:W-:Y:S01]  /*31f0*/  @!P3 FMUL R45, R45, 0.5 ;  /* 0x3f0000002d2db820 */ /* 0x000fe20000400000 */
[----:B------:R-:W2:Y:S01]  /*3200*/  MUFU.EX2 R17, R44 ;  /* 0x0000002c00117308 */ /* 0x000ea20000000800 */
[----:B---3--:R-:W-:Y:S01]  /*3210*/  @!P6 FMUL R12, R12, R12 ;  /* 0x0000000c0c0ce220 */ /* 0x008fe20000400000 */
[----:B------:R-:W-:-:S03]  /*3220*/  FSETP.NEU.AND P6, PT, R8, -INF , PT ;  /* 0xff8000000800780b */ /* 0x000fc60003fcd000 */
[----:B------:R-:W-:Y:S01]  /*3230*/  FADD R11, R25, R12 ;  /* 0x0000000c190b7221 */ /* 0x000fe20000000000 */
[----:B------:R-:W-:Y:S01]  /*3240*/  FSEL R20, R8, RZ, P6 ;  /* 0x000000ff08147208 */ /* 0x000fe20003000000 */
[----:B------:R-:W-:Y:S01]  /*3250*/  @!P2 FMUL R48, R48, 0.5 ;  /* 0x3f0000003030a820 */ /* 0x000fe20000400000 */
[----:B------:R-:W3:Y:S01]  /*3260*/  MUFU.EX2 R14, R45 ;  /* 0x0000002d000e7308 */ /* 0x000ee20000000800 */
[----:B-1----:R-:W-:Y:S01]  /*3270*/  @!P4 FMUL R15, R15, R15 ;  /* 0x0000000f0f0fc220 */ /* 0x002fe20000400000 */
[----:B------:R-:W-:Y:S01]  /*3280*/  FSETP.GEU.AND P4, PT, R49, -126, PT ;  /* 0xc2fc00003100780b */ /* 0x000fe20003f8e000 */
[----:B------:R-:W-:Y:S01]  /*3290*/  FMUL R21, R20, UR25 ;  /* 0x0000001914157c20 */ /* 0x000fe20008400000 */
[----:B------:R-:W-:Y:S01]  /*32a0*/  FSETP.GEU.AND P6, PT, R52, -126, PT ;  /* 0xc2fc00003400780b */ /* 0x000fe20003fce000 */
[----:B------:R-:W-:Y:S01]  /*32b0*/  FADD R20, -R20, R13 ;  /* 0x0000000d14147221 */ /* 0x000fe20000000100 */
[----:B------:R-:W-:Y:S01]  /*32c0*/  FADD R13, R24, R15 ;  /* 0x0000000f180d7221 */ /* 0x000fe20000000000 */
[--C-:B------:R-:W-:Y:S01]  /*32d0*/  FFMA R26, R26, UR25, -R21.reuse ;  /* 0x000000191a1a7c23 */ /* 0x100fe20008000815 */
[----:B------:R-:W1:Y:S01]  /*32e0*/  MUFU.EX2 R19, R48 ;  /* 0x0000003000137308 */ /* 0x000e620000000800 */
[----:B--2---:R-:W-:Y:S01]  /*32f0*/  @!P5 FMUL R17, R17, R17 ;  /* 0x000000111111d220 */ /* 0x004fe20000400000 */
[----:B------:R-:W-:Y:S01]  /*3300*/  FSETP.GEU.AND P5, PT, R53, -126, PT ;  /* 0xc2fc00003500780b */ /* 0x000fe20003fae000 */
[--C-:B------:R-:W-:Y:S01]  /*3310*/  FFMA R27, R27, UR25, -R21.reuse ;  /* 0x000000191b1b7c23 */ /* 0x100fe20008000815 */
[--C-:B------:R-:W-:Y:S01]  /*3320*/  FFMA R22, R30, UR25, -R21.reuse ;  /* 0x000000191e167c23 */ /* 0x100fe20008000815 */
[--C-:B------:R-:W-:Y:S01]  /*3330*/  FFMA R40, R34, UR25, -R21.reuse ;  /* 0x0000001922287c23 */ /* 0x100fe20008000815 */
[--C-:B------:R-:W-:Y:S01]  /*3340*/  FFMA R23, R31, UR25, -R21.reuse ;  /* 0x000000191f177c23 */ /* 0x100fe20008000815 */
[----:B------:R-:W-:Y:S01]  /*3350*/  @!P4 FMUL R49, R49, 0.5 ;  /* 0x3f0000003131c820 */ /* 0x000fe20000400000 */
[--C-:B------:R-:W-:Y:S01]  /*3360*/  FFMA R38, R38, UR25, -R21.reuse ;  /* 0x0000001926267c23 */ /* 0x100fe20008000815 */
[----:B---3--:R-:W-:Y:S01]  /*3370*/  @!P3 FMUL R14, R14, R14 ;  /* 0x0000000e0e0eb220 */ /* 0x008fe20000400000 */
[----:B------:R-:W-:Y:S01]  /*3380*/  FSETP.GEU.AND P3, PT, R26, -126, PT ;  /* 0xc2fc00001a00780b */ /* 0x000fe20003f6e000 */
[----:B------:R-:W2:Y:S01]  /*3390*/  MUFU.EX2 R16, R49 ;  /* 0x0000003100107308 */ /* 0x000ea20000000800 */
[----:B------:R-:W-:Y:S01]  /*33a0*/  @!P6 FMUL R52, R52, 0.5 ;  /* 0x3f0000003434e820 */ /* 0x000fe20000400000 */
[--C-:B------:R-:W-:Y:S01]  /*33b0*/  FFMA R42, R42, UR25, -R21.reuse ;  /* 0x000000192a2a7c23 */ /* 0x100fe20008000815 */
[--C-:B------:R-:W-:Y:S01]  /*33c0*/  FFMA R46, R46, UR25, -R21.reuse ;  /* 0x000000192e2e7c23 */ /* 0x100fe20008000815 */
[----:B------:R-:W-:Y:S01]  /*33d0*/  @!P5 FMUL R53, R53, 0.5 ;  /* 0x3f0000003535d820 */ /* 0x000fe20000400000 */
[--C-:B------:R-:W-:Y:S01]  /*33e0*/  FFMA R47, R47, UR25, -R21.reuse ;  /* 0x000000192f2f7c23 */ /* 0x100fe20008000815 */
[----:B-1----:R-:W-:Y:S01]  /*33f0*/  @!P2 FMUL R19, R19, R19 ;  /* 0x000000131313a220 */ /* 0x002fe20000400000 */
[----:B------:R-:W-:Y:S01]  /*3400*/  FSETP.GEU.AND P2, PT, R27, -126, PT ;  /* 0xc2fc00001b00780b */ /* 0x000fe20003f4e000 */
[----:B------:R-:W1:Y:S01]  /*3410*/  MUFU.EX2 R18, R53 ;  /* 0x0000003500127308 */ /* 0x000e620000000800 */
[--C-:B------:R-:W-:Y:S01]  /*3420*/  FFMA R50, R50, UR25, -R21.reuse ;  /* 0x0000001932327c23 */ /* 0x100fe20008000815 */
[--C-:B------:R-:W-:Y:S01]  /*3430*/  FFMA R51, R51, UR25, -R21.reuse ;  /* 0x0000001933337c23 */ /* 0x100fe20008000815 */
[--C-:B------:R-:W-:Y:S01]  /*3440*/  FFMA R54, R54, UR25, -R21.reuse ;  /* 0x0000001936367c23 */ /* 0x100fe20008000815 */
[----:B------:R-:W-:Y:S01]  /*3450*/  @!P3 FMUL R26, R26, 0.5 ;  /* 0x3f0000001a1ab820 */ /* 0x000fe20000400000 */
[----:B------:R-:W-:Y:S01]  /*3460*/  FFMA R55, R55, UR25, -R21 ;  /* 0x0000001937377c23 */ /* 0x000fe20008000815 */
[----:B------:R-:W-:-:S02]  /*3470*/  F2FP.F16.F32.PACK_AB R24, R25, R24 ;  /* 0x000000181918723e */ /* 0x000fc400000000ff */
[----:B------:R-:W3:Y:S01]  /*3480*/  MUFU.EX2 R3, R52 ;  /* 0x0000003400037308 */ /* 0x000ee20000000800 */
[----:B--2---:R-:W-:Y:S01]  /*3490*/  @!P4 FMUL R16, R16, R16 ;  /* 0x000000101010c220 */ /* 0x004fe20000400000 */
[----:B------:R-:W-:Y:S02]  /*34a0*/  FSETP.GEU.AND P4, PT, R22, -126, PT ;  /* 0xc2fc00001600780b */ /* 0x000fe40003f8e000 */
[----:B------:R-:W-:-:S04]  /*34b0*/  @!P2 FMUL R27, R27, 0.5 ;  /* 0x3f0000001b1ba820 */ /* 0x000fc80000400000 */
[----:B------:R2:W4:Y:S01]  /*34c0*/  MUFU.EX2 R30, R26 ;  /* 0x0000001a001e7308 */ /* 0x0005220000000800 */
[----:B-1----:R-:W-:Y:S01]  /*34d0*/  @!P5 FMUL R18, R18, R18 ;  /* 0x000000121212d220 */ /* 0x002fe20000400000 */
[----:B------:R-:W-:-:S05]  /*34e0*/  FSETP.GEU.AND P5, PT, R40, -126, PT ;  /* 0xc2fc00002800780b */ /* 0x000fca0003fae000 */
[----:B------:R-:W-:Y:S01]  /*34f0*/  @!P4 FMUL R22, R22, 0.5 ;  /* 0x3f0000001616c820 */ /* 0x000fe20000400000 */
[----:B------:R-:W1:Y:S01]  /*3500*/  MUFU.EX2 R31, R27 ;  /* 0x0000001b001f7308 */ /* 0x000e620000000800 */
[----:B--2---:R-:W-:Y:S01]  /*3510*/  FFMA R26, R35, UR25, -R21 ;  /* 0x00000019231a7c23 */ /* 0x004fe20008000815 */
[----:B---3--:R-:W-:Y:S01]  /*3520*/  @!P6 FMUL R3, R3, R3 ;  /* 0x000000030303e220 */ /* 0x008fe20000400000 */
[----:B------:R-:W-:-:S04]  /*3530*/  FSETP.GEU.AND P6, PT, R23, -126, PT ;  /* 0xc2fc00001700780b */ /* 0x000fc80003fce000 */
[----:B------:R-:W-:Y:S01]  /*3540*/  @!P5 FMUL R40, R40, 0.5 ;  /* 0x3f0000002828d820 */ /* 0x000fe20000400000 */
[----:B------:R2:W3:Y:S01]  /*3550*/  MUFU.EX2 R34, R22 ;  /* 0x0000001600227308 */ /* 0x0004e20000000800 */
[----:B----4-:R-:W-:Y:S01]  /*3560*/  @!P3 FMUL R30, R30, R30 ;  /* 0x0000001e1e1eb220 */ /* 0x010fe20000400000 */
[----:B------:R-:W-:-:S06]  /*3570*/  FSETP.GEU.AND P3, PT, R26, -126, PT ;  /* 0xc2fc00001a00780b */ /* 0x000fcc0003f6e000 */
[----:B------:R-:W-:Y:S01]  /*3580*/  @!P6 FMUL R23, R23, 0.5 ;  /* 0x3f0000001717e820 */ /* 0x000fe20000400000 */
[----:B--2---:R-:W-:Y:S01]  /*3590*/  FFMA R22, R39, UR25, -R21 ;  /* 0x0000001927167c23 */ /* 0x004fe20008000815 */
[----:B-1----:R-:W-:Y:S01]  /*35a0*/  @!P2 FMUL R31, R31, R31 ;  /* 0x0000001f1f1fa220 */ /* 0x002fe20000400000 */
[----:B------:R-:W-:Y:S01]  /*35b0*/  FSETP.GEU.AND P2, PT, R38, -126, PT ;  /* 0xc2fc00002600780b */ /* 0x000fe20003f4e000 */
[----:B------:R1:W2:Y:S03]  /*35c0*/  MUFU.EX2 R35, R23 ;  /* 0x0000001700237308 */ /* 0x0002a60000000800 */
[----:B------:R-:W-:Y:S01]  /*35d0*/  @!P3 FMUL R26, R26, 0.5 ;  /* 0x3f0000001a1ab820 */ /* 0x000fe20000400000 */
[----:B------:R-:W-:Y:S01]  /*35e0*/  F2FP.F16.F32.PACK_AB R25, R31, R30 ;  /* 0x0000001e1f19723e */ /* 0x000fe200000000ff */
[----:B---3--:R-:W-:Y:S01]  /*35f0*/  @!P4 FMUL R34, R34, R34 ;  /* 0x000000222222c220 */ /* 0x008fe20000400000 */
[----:B------:R-:W-:-:S02]  /*3600*/  FSETP.GEU.AND P4, PT, R22, -126, PT ;  /* 0xc2fc00001600780b */ /* 0x000fc40003f8e000 */
[----:B------:R-:W3:Y:S01]  /*3610*/  MUFU.EX2 R40, R40 ;  /* 0x0000002800287308 */ /* 0x000ee20000000800 */
[----:B-1----:R-:W-:Y:S01]  /*3620*/  FFMA R23, R43, UR25, -R21 ;  /* 0x000000192b177c23 */ /* 0x002fe20008000815 */
[----:B------:R-:W-:Y:S02]  /*3630*/  FADD R21, R29, R14 ;  /* 0x0000000e1d157221 */ /* 0x000fe40000000000 */
[----:B------:R-:W-:-:S04]  /*3640*/  @!P2 FMUL R38, R38, 0.5 ;  /* 0x3f0000002626a820 */ /* 0x000fc80000400000 */
[----:B------:R1:W4:Y:S01]  /*3650*/  MUFU.EX2 R39, R26 ;  /* 0x0000001a00277308 */ /* 0x0003220000000800 */
[----:B--2---:R-:W-:Y:S01]  /*3660*/  @!P6 FMUL R35, R35, R35 ;  /* 0x000000232323e220 */ /* 0x004fe20000400000 */
[----:B------:R-:W-:Y:S01]  /*3670*/  FSETP.GEU.AND P6, PT, R42, -126, PT ;  /* 0xc2fc00002a00780b */ /* 0x000fe20003fce000 */
[----:B------:R-:W-:-:S05]  /*3680*/  @!P4 FMUL R22, R22, 0.5 ;  /* 0x3f0000001616c820 */ /* 0x000fca0000400000 */
[----:B------:R-:W2:Y:S01]  /*3690*/  MUFU.EX2 R38, R38 ;  /* 0x0000002600267308 */ /* 0x000ea20000000800 */
[----:B---3--:R-:W-:Y:S01]  /*36a0*/  @!P5 FMUL R40, R40, R40 ;  /* 0x000000282828d220 */ /* 0x008fe20000400000 */
[----:B------:R-:W-:Y:S01]  /*36b0*/  FSETP.GEU.AND P5, PT, R23, -126, PT ;  /* 0xc2fc00001700780b */ /* 0x000fe20003fae000 */
[----:B-1----:R-:W-:-:S04]  /*36c0*/  FADD R26, R37, R18 ;  /* 0x00000012251a7221 */ /* 0x002fc80000000000 */
[----:B------:R-:W-:Y:S01]  /*36d0*/  @!P6 FMUL R42, R42, 0.5 ;  /* 0x3f0000002a2ae820 */ /* 0x000fe20000400000 */
[----:B------:R1:W3:Y:S01]  /*36e0*/  MUFU.EX2 R41, R22 ;  /* 0x0000001600297308 */ /* 0x0002e20000000800 */
[----:B----4-:R-:W-:Y:S01]  /*36f0*/  @!P3 FMUL R39, R39, R39 ;  /* 0x000000272727b220 */ /* 0x010fe20000400000 */
[----:B------:R-:W-:Y:S01]  /*3700*/  FSETP.GEU.AND P3, PT, R46, -126, PT ;  /* 0xc2fc00002e00780b */ /* 0x000fe20003f6e000 */
[----:B------:R-:W-:-:S04]  /*3710*/  FADD R26, R21, R26 ;  /* 0x0000001a151a7221 */ /* 0x000fc80000000000 */
[----:B------:R-:W-:Y:S01]  /*3720*/  @!P5 FMUL R23, R23, 0.5 ;  /* 0x3f0000001717d820 */ /* 0x000fe20000400000 */
[----:B------:R-:W4:Y:S01]  /*3730*/  MUFU.EX2 R43, R42 ;  /* 0x0000002a002b7308 */ /* 0x000f220000000800 */
[----:B--2---:R-:W-:Y:S01]  /*3740*/  @!P2 FMUL R38, R38, R38 ;  /* 0x000000262626a220 */ /* 0x004fe20000400000 */
[----:B------:R-:W-:Y:S01]  /*3750*/  FSETP.GEU.AND P2, PT, R47, -126, PT ;  /* 0xc2fc00002f00780b */ /* 0x000fe20003f4e000 */
[----:B-1----:R-:W-:-:S04]  /*3760*/  FADD R22, R32, R19 ;  /* 0x0000001320167221 */ /* 0x002fc80000000000 */
[----:B------:R-:W-:Y:S01]  /*3770*/  @!P3 FMUL R46, R46, 0.5 ;  /* 0x3f0000002e2eb820 */ /* 0x000fe20000400000 */
[----:B------:R1:W2:Y:S01]  /*3780*/  MUFU.EX2 R44, R23 ;  /* 0x00000017002c7308 */ /* 0x0002a20000000800 */
[----:B---3--:R-:W-:Y:S01]  /*3790*/  @!P4 FMUL R41, R41, R41 ;  /* 0x000000292929c220 */ /* 0x008fe20000400000 */
[----:B------:R-:W-:Y:S01]  /*37a0*/  FSETP.GEU.AND P4, PT, R50, -126, PT ;  /* 0xc2fc00003200780b */ /* 0x000fe20003f8e000 */
[----:B------:R-:W-:-:S04]  /*37b0*/  FADD R13, R13, R22 ;  /* 0x000000160d0d7221 */ /* 0x000fc80000000000 */
[----:B------:R-:W-:Y:S01]  /*37c0*/  @!P2 FMUL R47, R47, 0.5 ;  /* 0x3f0000002f2fa820 */ /* 0x000fe20000400000 */
[----:B------:R-:W3:Y:S01]  /*37d0*/  MUFU.EX2 R45, R46 ;  /* 0x0000002e002d7308 */ /* 0x000ee20000000800 */
[----:B----4-:R-:W-:Y:S01]  /*37e0*/  @!P6 FMUL R43, R43, R43 ;  /* 0x0000002b2b2be220 */ /* 0x010fe20000400000 */
[----:B------:R-:W-:Y:S01]  /*37f0*/  FSETP.GEU.AND P6, PT, R51, -126, PT ;  /* 0xc2fc00003300780b */ /* 0x000fe20003fce000 */
[----:B-1----:R-:W-:-:S04]  /*3800*/  FADD R23, R36, R3 ;  /* 0x0000000324177221 */ /* 0x002fc80000000000 */
[----:B------:R-:W-:Y:S01]  /*3810*/  @!P4 FMUL R50, R50, 0.5 ;  /* 0x3f0000003232c820 */ /* 0x000fe20000400000 */
[----:B------:R-:W1:Y:S01]  /*3820*/  MUFU.EX2 R42, R47 ;  /* 0x0000002f002a7308 */ /* 0x000e620000000800 */
[----:B--2---:R-:W-:Y:S01]  /*3830*/  @!P5 FMUL R44, R44, R44 ;  /* 0x0000002c2c2cd220 */ /* 0x004fe20000400000 */
[----:B------:R-:W-:-:S03]  /*3840*/  FSETP.GEU.AND P5, PT, R54, -126, PT ;  /* 0xc2fc00003600780b */ /* 0x000fc60003fae000 */
[----:B------:R-:W-:Y:S01]  /*3850*/  FADD R21, R31, R44 ;  /* 0x0000002c1f157221 */ /* 0x000fe20000000000 */
[----:B------:R-:W-:Y:S01]  /*3860*/  F2FP.F16.F32.PACK_AB R31, R41, R38 ;  /* 0x00000026291f723e */ /* 0x000fe200000000ff */
[----:B------:R-:W-:Y:S01]  /*3870*/  @!P6 FMUL R51, R51, 0.5 ;  /* 0x3f0000003333e820 */ /* 0x000fe20000400000 */
[----:B------:R2:W4:Y:S01]  /*3880*/  MUFU.EX2 R49, R50 ;  /* 0x0000003200317308 */ /* 0x0005220000000800 */
[----:B---3--:R-:W-:Y:S01]  /*3890*/  @!P3 FMUL R45, R45, R45 ;  /* 0x0000002d2d2db220 */ /* 0x008fe20000400000 */
[----:B------:R-:W-:-:S03]  /*38a0*/  FSETP.GEU.AND P3, PT, R55, -126, PT ;  /* 0xc2fc00003700780b */ /* 0x000fc60003f6e000 */
[----:B------:R-:W-:Y:S02]  /*38b0*/  FADD R22, R34, R45 ;  /* 0x0000002d22167221 */ /* 0x000fe40000000000 */
[----:B------:R-:W-:Y:S01]  /*38c0*/  @!P5 FMUL R54, R54, 0.5 ;  /* 0x3f0000003636d820 */ /* 0x000fe20000400000 */
[----:B------:R3:W5:Y:S01]  /*38d0*/  MUFU.EX2 R46, R51 ;  /* 0x00000033002e7308 */ /* 0x0007620000000800 */
[----:B--2---:R-:W-:Y:S01]  /*38e0*/  FMUL R50, R20, UR25 ;  /* 0x0000001914327c20 */ /* 0x004fe20008400000 */
[----:B-1----:R-:W-:Y:S01]  /*38f0*/  @!P2 FMUL R42, R42, R42 ;  /* 0x0000002a2a2aa220 */ /* 0x002fe20000400000 */
[----:B------:R-:W-:Y:S01]  /*3900*/  FSETP.GEU.AND P2, PT, R10, -126, PT ;  /* 0xc2fc00000a00780b */ /* 0x000fe20003f4e000 */
[----:B------:R-:W-:-:S03]  /*3910*/  FADD R20, R33, R16 ;  /* 0x0000001021147221 */ /* 0x000fc60000000000 */
[----:B------:R-:W-:Y:S01]  /*3920*/  @!P3 FMUL R55, R55, 0.5 ;  /* 0x3f0000003737b820 */ /* 0x000fe20000400000 */
[----:B------:R-:W1:Y:S01]  /*3930*/  MUFU.EX2 R47, R54 ;  /* 0x00000036002f7308 */ /* 0x000e620000000800 */
[----:B----4-:R-:W-:Y:S01]  /*3940*/  @!P4 FMUL R49, R49, R49 ;  /* 0x000000313131c220 */ /* 0x010fe20000400000 */
[----:B------:R-:W-:Y:S01]  /*3950*/  FSETP.GEU.AND P4, PT, R50, -126, PT ;  /* 0xc2fc00003200780b */ /* 0x000fe20003f8e000 */
[----:B------:R-:W-:Y:S01]  /*3960*/  FADD R27, R11, R20 ;  /* 0x000000140b1b7221 */ /* 0x000fe20000000000 */
[----:B------:R-:W-:Y:S01]  /*3970*/  FADD R20, R28, R17 ;  /* 0x000000111c147221 */ /* 0x000fe20000000000 */
[----:B---3--:R-:W-:Y:S02]  /*3980*/  FADD R51, R40, R49 ;  /* 0x0000003128337221 */ /* 0x008fe40000000000 */
[----:B------:R-:W-:Y:S01]  /*3990*/  FADD R26, R27, R26 ;  /* 0x0000001a1b1a7221 */ /* 0x000fe20000000000 */
[----:B------:R-:W2:Y:S01]  /*39a0*/  MUFU.EX2 R48, R55 ;  /* 0x0000003700307308 */ /* 0x000ea20000000800 */
[----:B------:R-:W-:Y:S01]  /*39b0*/  @!P2 FMUL R10, R10, 0.5 ;  /* 0x3f0000000a0aa820 */ /* 0x000fe20000400000 */
[----:B-----5:R-:W-:Y:S01]  /*39c0*/  @!P6 FMUL R46, R46, R46 ;  /* 0x0000002e2e2ee220 */ /* 0x020fe20000400000 */
[----:B------:R-:W-:Y:S01]  /*39d0*/  FADD R20, R20, R23 ;  /* 0x0000001714147221 */ /* 0x000fe20000000000 */
[C---:B------:R-:W-:Y:S01]  /*39e0*/  FADD R23, R35.reuse, R42 ;  /* 0x0000002a23177221 */ /* 0x040fe20000000000 */
[----:B------:R-:W-:Y:S01]  /*39f0*/  F2FP.F16.F32.PACK_AB R27, R35, R34 ;  /* 0x00000022231b723e */ /* 0x000fe200000000ff */
[----:B------:R-:W-:Y:S01]  /*3a00*/  FADD R52, R39, R46 ;  /* 0x0000002e27347221 */ /* 0x000fe20000000000 */
[----:B------:R-:W-:Y:S01]  /*3a10*/  @!P4 FMUL R50, R50, 0.5 ;  /* 0x3f0000003232c820 */ /* 0x000fe20000400000 */
[----:B------:R3:W4:Y:S01]  /*3a20*/  MUFU.EX2 R11, R10 ;  /* 0x0000000a000b7308 */ /* 0x0007220000000800 */
[----:B-1----:R-:W-:Y:S01]  /*3a30*/  @!P5 FMUL R47, R47, R47 ;  /* 0x0000002f2f2fd220 */ /* 0x002fe20000400000 */
[----:B------:R-:W-:Y:S01]  /*3a40*/  FADD R21, R21, R52 ;  /* 0x0000003415157221 */ /* 0x000fe20000000000 */
[----:B------:R-:W-:Y:S01]  /*3a50*/  FADD R13, R13, R20 ;  /* 0x000000140d0d7221 */ /* 0x000fe20000000000 */
[----:B------:R-:W-:Y:S01]  /*3a60*/  F2FP.F16.F32.PACK_AB R34, R14, R17 ;  /* 0x000000110e22723e */ /* 0x000fe200000000ff */
[----:B------:R-:W-:Y:S01]  /*3a70*/  FADD R53, R38, R47 ;  /* 0x0000002f26357221 */ /* 0x000fe20000000000 */
[----:B------:R-:W-:Y:S01]  /*3a80*/  F2FP.F16.F32.PACK_AB R35, R42, R45 ;  /* 0x0000002d2a23723e */ /* 0x000fe200000000ff */
[----:B------:R-:W-:Y:S01]  /*3a90*/  FADD R26, R13, R26 ;  /* 0x0000001a0d1a7221 */ /* 0x000fe20000000000 */
[----:B------:R-:W1:Y:S01]  /*3aa0*/  MUFU.EX2 R50, R50 ;  /* 0x0000003200327308 */ /* 0x000e620000000800 */
[----:B--2---:R-:W-:Y:S01]  /*3ab0*/  @!P3 FMUL R48, R48, R48 ;  /* 0x000000303030b220 */ /* 0x004fe20000400000 */
[----:B---3--:R-:W-:Y:S01]  /*3ac0*/  FADD R10, R30, R43 ;  /* 0x0000002b1e0a7221 */ /* 0x008fe20000000000 */
[----:B------:R-:W-:Y:S01]  /*3ad0*/  FADD R53, R22, R53 ;  /* 0x0000003516357221 */ /* 0x000fe20000000000 */
[----:B------:R-:W-:Y:S01]  /*3ae0*/  F2FP.F16.F32.PACK_AB R30, R37, R36 ;  /* 0x00000024251e723e */ /* 0x000fe200000000ff */
[----:B------:R-:W-:Y:S01]  /*3af0*/  FADD R54, R41, R48 ;  /* 0x0000003029367221 */ /* 0x000fe20000000000 */
[----:B------:R-:W-:Y:S01]  /*3b00*/  FADD R10, R10, R51 ;  /* 0x000000330a0a7221 */ /* 0x000fe20000000000 */
[----:B------:R-:W-:-:S02]  /*3b10*/  F2FP.F16.F32.PACK_AB R36, R16, R19 ;  /* 0x000000131024723e */ /* 0x000fc400000000ff */
[----:B------:R-:W-:Y:S01]  /*3b20*/  FADD R54, R23, R54 ;  /* 0x0000003617367221 */ /* 0x000fe20000000000 */
[----:B------:R-:W-:Y:S01]  /*3b30*/  FADD R10, R10, R53 ;  /* 0x000000350a0a7221 */ /* 0x000fe20000000000 */
[----:B----4-:R-:W-:Y:S01]  /*3b40*/  @!P2 FMUL R11, R11, R11 ;  /* 0x0000000b0b0ba220 */ /* 0x010fe20000400000 */
[----:B------:R-:W-:Y:S01]  /*3b50*/  F2FP.F16.F32.PACK_AB R37, R46, R49 ;  /* 0x000000312e25723e */ /* 0x000fe200000000ff */
[----:B------:R-:W-:Y:S01]  /*3b60*/  FADD R21, R21, R54 ;  /* 0x0000003615157221 */ /* 0x000fe20000000000 */
[----:B------:R-:W-:Y:S01]  /*3b70*/  F2FP.F16.F32.PACK_AB R38, R18, R3 ;  /* 0x000000031226723e */ /* 0x000fe200000000ff */
[----:B------:R-:W-:Y:S01]  /*3b80*/  FFMA R6, R11, R6, R26 ;  /* 0x000000060b067223 */ /* 0x000fe2000000001a */
[----:B------:R-:W-:Y:S01]  /*3b90*/  F2FP.F16.F32.PACK_AB R26, R29, R28 ;  /* 0x0000001c1d1a723e */ /* 0x000fe200000000ff */
[----:B------:R-:W-:Y:S01]  /*3ba0*/  FADD R21, R10, R21 ;  /* 0x000000150a157221 */ /* 0x000fe20000000000 */
[----:B------:R-:W-:Y:S01]  /*3bb0*/  SHF.L.U32 R10, R88, 0x1f, RZ ;  /* 0x0000001f580a7819 */ /* 0x000fe200000006ff */
[----:B-1----:R-:W-:Y:S01]  /*3bc0*/  @!P4 FMUL R50, R50, R50 ;  /* 0x000000323232c220 */ /* 0x002fe20000400000 */
[----:B------:R-:W-:Y:S01]  /*3bd0*/  F2FP.F16.F32.PACK_AB R28, R33, R32 ;  /* 0x00000020211c723e */ /* 0x000fe200000000ff */
[----:B------:R-:W-:Y:S01]  /*3be0*/  FMUL R56, R56, R11 ;  /* 0x0000000b38387220 */ /* 0x000fe20000400000 */
[----:B------:R1:W2:Y:S01]  /*3bf0*/  SYNCS.PHASECHK.TRANS64.TRYWAIT P2, [UR6+0xe000], R10 ;  /* 0x00e0000aff0075a7 */ /* 0x0002a20008040146 */
[----:B------:R-:W-:Y:S01]  /*3c00*/  FFMA R7, R50, R7, R21 ;  /* 0x0000000732077223 */ /* 0x000fe20000000015 */
[-C--:B------:R-:W-:Y:S01]  /*3c10*/  FMUL R57, R57, R11.reuse ;  /* 0x0000000b39397220 */ /* 0x080fe20000400000 */
        /* <DEDUP_REMOVED lines=13> */
[----:B------:R-:W-:Y:S01]  /*3cf0*/  FMUL R85, R85, R11 ;  /* 0x0000000b55557220 */ /* 0x000fe20000400000 */
        /* <DEDUP_REMOVED lines=16> */
[----:B------:R-:W-:-:S02]  /*3e00*/  F2FP.F16.F32.PACK_AB R29, R39, R40 ;  /* 0x00000028271d723e */ /* 0x000fc400000000ff */
[----:B------:R-:W-:Y:S02]  /*3e10*/  F2FP.F16.F32.PACK_AB R32, R12, R15 ;  /* 0x0000000f0c20723e */ /* 0x000fe400000000ff */
[----:B------:R-:W-:Y:S01]  /*3e20*/  F2FP.F16.F32.PACK_AB R33, R44, R43 ;  /* 0x0000002b2c21723e */ /* 0x000fe200000000ff */
[----:B-1----:R-:W-:Y:S06]  /*3e30*/  @!P0 BRA `(.L_x_27) ;  /* 0x0000000000048947 */ /* 0x002fec0003800000 */
[----:B------:R-:W-:Y:S01]  /*3e40*/  BPT.TRAP 0x1 ;  /* 0x000000040000795c */ /* 0x000fe20000300000 */
.L_x_27:
[----:B--2---:R-:W-:Y:S05]  /*3e50*/  @P2 BRA `(.L_x_28) ;  /* 0x0000000000082947 */ /* 0x004fea0003800000 */
[----:B------:R-:W1:Y:S02]  /*3e60*/  SYNCS.PHASECHK.TRANS64.TRYWAIT P2, [UR6+0xe000], R10 ;  /* 0x00e0000aff0075a7 */ /* 0x000e640008040146 */
[----:B-1----:R-:W-:Y:S05]  /*3e70*/  @!P2 BRA `(.L_x_29) ;  /* 0x0000004400e4a947 */ /* 0x002fea0003800000 */
.L_x_28:
[----:B------:R-:W-:Y:S01]  /*3e80*/  ULEA UR6, UR24, UR20, 0x9 ;  /* 0x0000001418067291 */ /* 0x000fe2000f8e483f */
[----:B------:R-:W-:Y:S01]  /*3e90*/  WARPGROUP.ARRIVE ;  /* 0x00000000000079c5 */ /* 0x000fe20000000000 */
[----:B------:R-:W-:Y:S01]  /*3ea0*/  UMOV UR7, 0x40000040 ;  /* 0x4000004000077882 */ /* 0x000fe20000000000 */
[----:B------:R-:W-:Y:S01]  /*3eb0*/  UMOV UR11, 0x40000040 ;  /* 0x40000040000b7882 */ /* 0x000fe20000000000 */
[----:B------:R-:W-:Y:S01]  /*3ec0*/  UIADD3 UR10, UR6, 0x80, URZ ;  /* 0x00000080060a7890 */ /* 0x000fe2000fffe03f */
[----:B------:R-:W-:-:S04]  /*3ed0*/  F2FP.F16.F32.PACK_AB R39, R48, R47 ;  /* 0x0000002f3027723e */ /* 0x000fc800000000ff */
[----:B------:R-:W-:Y:S01]  /*3ee0*/  HGMMA.64x64x16.F32 R56, R24, gdesc[UR4].tnspB, R56, gsb0 ;  /* 0x40e0000418387df0 */ /* 0x000fe20008000838 */
[----:B------:R-:W-:Y:S02]  /*3ef0*/  UMOV UR7, 0x40000040 ;  /* 0x4000004000077882 */ /* 0x000fe40000000000 */
[----:B------:R-:W-:Y:S02]  /*3f00*/  WARPGROUP.DEPBAR.LE gsb0, 0x0 ;  /* 0x00008000000079c5 */ /* 0x000fe40000010000 */
[----:B------:R-:W-:-:S06]  /*3f10*/  WARPGROUP.ARRIVE ;  /* 0x00000000000079c5 */ /* 0x000fcc0000000000 */
[----:B------:R-:W-:Y:S01]  /*3f20*/  HGMMA.64x64x16.F32 R56, R28, gdesc[UR8].tnspB, R56, gsb0 ;  /* 0x40e000081c387df0 */ /* 0x000fe20008000838 */
[----:B------:R-:W-:Y:S01]  /*3f30*/  UIADD3 UR10, UR6, 0x100, URZ ;  /* 0x00000100060a7890 */ /* 0x000fe2000fffe03f */
[----:B------:R-:W-:Y:S01]  /*3f40*/  UMOV UR11, 0x40000040 ;  /* 0x40000040000b7882 */ /* 0x000fe20000000000 */
[----:B------:R-:W-:Y:S01]  /*3f50*/  UIADD3 UR6, UR6, 0x180, URZ ;  /* 0x0000018006067890 */ /* 0x000fe2000fffe03f */
[----:B------:R-:W-:Y:S02]  /*3f60*/  WARPGROUP.DEPBAR.LE gsb0, 0x0 ;  /* 0x00008000000079c5 */ /* 0x000fe40000010000 */
[----:B------:R-:W-:-:S06]  /*3f70*/  WARPGROUP.ARRIVE ;  /* 0x00000000000079c5 */ /* 0x000fcc0000000000 */
[----:B------:R-:W-:Y:S03]  /*3f80*/  HGMMA.64x64x16.F32 R56, R32, gdesc[UR8].tnspB, R56, gsb0 ;  /* 0x40e0000820387df0 */ /* 0x000fe60008000838 */
[----:B------:R-:W-:Y:S02]  /*3f90*/  WARPGROUP.DEPBAR.LE gsb0, 0x0 ;  /* 0x00008000000079c5 */ /* 0x000fe40000010000 */
[----:B------:R-:W-:-:S06]  /*3fa0*/  WARPGROUP.ARRIVE ;  /* 0x00000000000079c5 */ /* 0x000fcc0000000000 */
[----:B------:R-:W-:Y:S03]  /*3fb0*/  HGMMA.64x64x16.F32 R56, R36, gdesc[UR4].tnspB, R56, gsb0 ;  /* 0x40e0000424387df0 */ /* 0x000fe60008000838 */
[----:B------:R-:W-:Y:S02]  /*3fc0*/  WARPGROUP.DEPBAR.LE gsb0, 0x0 ;  /* 0x00008000000079c5 */ /* 0x000fe40000010000 */
[----:B------:R-:W-:Y:S05]  /*3fd0*/  @!P0 BRA `(.L_x_30) ;  /* 0x0000000000048947 */ /* 0x000fea0003800000 */
[----:B------:R-:W-:Y:S01]  /*3fe0*/  BPT.TRAP 0x1 ;  /* 0x000000040000795c */ /* 0x000fe20000300000 */
.L_x_30:
[----:B------:R-:W-:-:S04]  /*3ff0*/  ULEA UR6, UR21, UR36, 0x3 ;  /* 0x0000002415067291 */ /* 0x000fc8000f8e183f */
[----:B------:R-:W-:-:S04]  /*4000*/  UIADD3 UR6, UR6, 0xe028, URZ ;  /* 0x0000e02806067890 */ /* 0x000fc8000fffe03f */
[----:B------:R-:W-:-:S09]  /*4010*/  UPRMT UR6, URZ, 0x654, UR6 ;  /* 0x000006543f067896 */ /* 0x000fd20008000006 */
[----:B------:R-:W-:Y:S01]  /*4020*/  SYNCS.ARRIVE.TRANS64.RED.A1T0 RZ, [UR6], RZ ;  /* 0x000000ffffff79a7 */ /* 0x000fe20008100406 */
[----:B------:R-:W-:Y:S05]  /*4030*/  @P1 BRA `(.L_x_31) ;  /* 0x0000000000041947 */ /* 0x000fea0003800000 */
[----:B------:R-:W-:Y:S01]  /*4040*/  BPT.TRAP 0x1 ;  /* 0x000000040000795c */ /* 0x000fe20000300000 */
.L_x_31:
[----:B------:R-:W-:-:S04]  /*4050*/  UIADD3 UR21, UR21, 0x1, URZ ;  /* 0x0000000115157890 */ /* 0x000fc8000fffe03f */
[----:B------:R-:W-:-:S04]  /*4060*/  UISETP.NE.AND UP0, UPT, UR21, 0x5, UPT ;  /* 0x000000051500788c */ /* 0x000fc8000bf05270 */
[----:B------:R-:W-:Y:S01]  /*4070*/  USEL UR21, UR21, URZ, UP0 ;  /* 0x0000003f15157287 */ /* 0x000fe20008000000 */
[----:B------:R-:W-:Y:S11]  /*4080*/  @!P0 BRA `(.L_x_32) ;  /* 0x0000000000048947 */ /* 0x000ff60003800000 */
[----:B------:R-:W-:Y:S01]  /*4090*/  BPT.TRAP 0x1 ;  /* 0x000000040000795c */ /* 0x000fe20000300000 */
.L_x_32:
[----:B------:R-:W-:-:S04]  /*40a0*/  ULEA UR6, UR21, UR36, 0x3 ;  /* 0x0000002415067291 */ /* 0x000fc8000f8e183f */
[----:B------:R-:W-:-:S04]  /*40b0*/  UIADD3 UR6, UR6, 0xe028, URZ ;  /* 0x0000e02806067890 */ /* 0x000fc8000fffe03f */
[----:B------:R-:W-:-:S09]  /*40c0*/  UPRMT UR6, URZ, 0x654, UR6 ;  /* 0x000006543f067896 */ /* 0x000fd20008000006 */
[----:B------:R-:W-:Y:S01]  /*40d0*/  SYNCS.ARRIVE.TRANS64.RED.A1T0 RZ, [UR6], RZ ;  /* 0x000000ffffff79a7 */ /* 0x000fe20008100406 */
[----:B------:R-:W-:Y:S05]  /*40e0*/  @P1 BRA `(.L_x_33) ;  /* 0x0000000000041947 */ /* 0x000fea0003800000 */
[----:B------:R-:W-:Y:S01]  /*40f0*/  BPT.TRAP 0x1 ;  /* 0x000000040000795c */ /* 0x000fe20000300000 */
.L_x_33:
[----:B------:R-:W-:Y:S01]  /*4100*/  UIADD3 UR24, UR24, 0x1, URZ ;  /* 0x0000000118187890 */ /* 0x000fe2000fffe03f */
[----:B------:R-:W-:Y:S01]  /*4110*/  ISETP.GT.AND P2, PT, R9, 0x1, PT ;  /* 0x000000010900780c */ /* 0x000fe20003f44270 */
[----:B------:R-:W-:Y:S01]  /*4120*/  UIADD3 UR21, UR21, 0x1, URZ ;  /* 0x0000000115157890 */ /* 0x000fe2000fffe03f */
[----:B------:R-:W-:Y:S01]  /*4130*/  VIADD R5, R5, 0x40 ;  /* 0x0000004005057836 */ /* 0x000fe20000000000 */
[----:B------:R-:W-:Y:S01]  /*4140*/  UISETP.NE.AND UP2, UPT, UR24, 0x5, UPT ;  /* 0x000000051800788c */ /* 0x000fe2000bf45270 */
[----:B-1----:R-:W-:Y:S01]  /*4150*/  IADD3 R3, R9, -0x1, RZ ;  /* 0xffffffff09037810 */ /* 0x002fe20007ffe0ff */
[----:B------:R-:W-:Y:S01]  /*4160*/  UISETP.NE.AND UP0, UPT, UR21, 0x5, UPT ;  /* 0x000000051500788c */ /* 0x000fe2000bf05270 */
[----:B------:R-:W-:Y:S01]  /*4170*/  IMAD.MOV.U32 R11, RZ, RZ, R4 ;  /* 0x000000ffff0b7224 */ /* 0x000fe200078e0004 */
[----:B------:R-:W-:Y:S01]  /*4180*/  USEL UR6, URZ, 0x1, UP2 ;  /* 0x000000013f067887 */ /* 0x000fe20009000000 */
[----:B------:R-:W-:Y:S01]  /*4190*/  IMAD.MOV.U32 R13, RZ, RZ, R8 ;  /* 0x000000ffff0d7224 */ /* 0x000fe200078e0008 */
[----:B------:R-:W-:-:S02]  /*41a0*/  USEL UR21, UR21, URZ, UP0 ;  /* 0x0000003f15157287 */ /* 0x000fc40008000000 */
[----:B------:R-:W-:Y:S02]  /*41b0*/  USEL UR24, UR24, URZ, UP2 ;  /* 0x0000003f18187287 */ /* 0x000fe40009000000 */
[----:B------:R-:W-:Y:S01]  /*41c0*/  LOP3.LUT R10, R88, UR6, RZ, 0x3c, !PT ;  /* 0x00000006580a7c12 */ /* 0x000fe2000f8e3cff */
[----:B------:R-:W-:Y:S09]  /*41d0*/  @P2 BRA `(.L_x_34) ;  /* 0xffffffe400d82947 */ /* 0x000ff2000383ffff */
.L_x_23:
[----:B------:R-:W-:-:S13]  /*41e0*/  ISETP.GE.AND P2, PT, R9, RZ, PT ;  /* 0x000000ff0900720c */ /* 0x000fda0003f46270 */
[----:B------:R-:W-:Y:S05]  /*41f0*/  @!P2 BRA `(.L_x_35) ;  /* 0x0000001c006ca947 */ /* 0x000fea0003800000 */
[----:B------:R-:W-:Y:S01]  /*4200*/  IADD3 R3, R9, 0x1, RZ ;  /* 0x0000000109037810 */ /* 0x000fe20007ffe0ff */
[----:B------:R-:W-:Y:S01]  /*4210*/  IMAD.MOV.U32 R11, RZ, RZ, R4 ;  /* 0x000000ffff0b7224 */ /* 0x000fe200078e0004 */
[----:B------:R-:W-:Y:S01]  /*4220*/  ULDC UR25, c[0x0][0x604] ;  /* 0x0001810000197ab9 */ /* 0x000fe20000000800 */
[----:B------:R-:W-:-:S07]  /*4230*/  IMAD.MOV.U32 R12, RZ, RZ, R8 ;  /* 0x000000ffff0c7224 */ /* 0x000fce00078e0008 */
.L_x_46:
[----:B------:R-:W-:Y:S05]  /*4240*/  @!P0 BRA `(.L_x_36) ;  /* 0x0000000000048947 */ /* 0x000fea0003800000 */
[----:B------:R-:W-:Y:S01]  /*4250*/  BPT.TRAP 0x1 ;  /* 0x000000040000795c */ /* 0x000fe20000300000 */
.L_x_36:
[----:B------:R-:W-:Y:S01]  /*4260*/  ULEA UR6, UR24, UR36, 0x3 ;  /* 0x0000002418067291 */ /* 0x000fe2000f8e183f */
[----:B------:R-:W-:-:S08]  /*4270*/  SHF.L.U32 R4, R10, 0x1f, RZ ;  /* 0x0000001f0a047819 */ /* 0x000fd000000006ff */
[----:B------:R-:W1:Y:S02]  /*4280*/  SYNCS.PHASECHK.TRANS64.TRYWAIT P2, [UR6+0xe000], R4 ;  /* 0x00e00004ff0075a7 */ /* 0x000e640008040146 */
[----:B-1----:R-:W-:Y:S05]  /*4290*/  @!P2 BRA `(.L_x_37) ;  /* 0x0000004000f4a947 */ /* 0x002fea0003800000 */
.L_x_106:
        /* <DEDUP_REMOVED lines=14> */
[----:B-1----:R-:W-:Y:S01]  /*4380*/  LOP3.LUT R9, R10, UR6, RZ, 0x3c, !PT ;  /* 0x000000060a097c12 */ /* 0x002fe2000f8e3cff */
        /* <DEDUP_REMOVED lines=12> */
.L_x_38:
[C---:B------:R-:W-:Y:S01]  /*4450*/  IADD3 R13, R5.reuse, 0x1, RZ ;  /* 0x00000001050d7810 */ /* 0x040fe20007ffe0ff */
[C---:B------:R-:W-:Y:S01]  /*4460*/  VIADD R15, R5.reuse, 0x8 ;  /* 0x00000008050f7836 */ /* 0x040fe20000000000 */
[C---:B------:R-:W-:Y:S01]  /*4470*/  ISETP.GE.AND P2, PT, R0.reuse, R5, PT ;  /* 0x000000050000720c */ /* 0x040fe20003f46270 */
[C---:B------:R-:W-:Y:S01]  /*4480*/  VIADD R17, R5.reuse, 0x9 ;  /* 0x0000000905117836 */ /* 0x040fe20000000000 */
[----:B------:R-:W-:Y:S01]  /*4490*/  ISETP.GE.AND P3, PT, R0, R13, PT ;  /* 0x0000000d0000720c */ /* 0x000fe20003f66270 */
[C---:B------:R-:W-:Y:S01]  /*44a0*/  VIADD R21, R5.reuse, 0x11 ;  /* 0x0000001105157836 */ /* 0x040fe20000000000 */
[----:B------:R-:W-:Y:S01]  /*44b0*/  FSEL R24, R24, -INF , P2 ;  /* 0xff80000018187808 */ /* 0x000fe20001000000 */
[C---:B------:R-:W-:Y:S01]  /*44c0*/  VIADD R93, R5.reuse, 0x21 ;  /* 0x00000021055d7836 */ /* 0x040fe20000000000 */
[----:B------:R-:W-:Y:S01]  /*44d0*/  ISETP.GE.AND P2, PT, R0, R15, PT ;  /* 0x0000000f0000720c */ /* 0x000fe20003f46270 */
[----:B------:R-:W-:Y:S01]  /*44e0*/  VIADD R97, R5, 0x29 ;  /* 0x0000002905617836 */ /* 0x000fe20000000000 */
[----:B------:R-:W-:Y:S01]  /*44f0*/  FSEL R25, R25, -INF , P3 ;  /* 0xff80000019197808 */ /* 0x000fe20001800000 */
[C---:B------:R-:W-:Y:S01]  /*4500*/  VIADD R105, R5.reuse, 0x39 ;  /* 0x0000003905697836 */ /* 0x040fe20000000000 */
[----:B------:R-:W-:Y:S01]  /*4510*/  FMNMX R4, R24, R11, !PT ;  /* 0x0000000b18047209 */ /* 0x000fe20007800000 */
[----:B------:R-:W-:Y:S01]  /*4520*/  ULEA UR6, UR24, UR36, 0x3 ;  /* 0x0000002418067291 */ /* 0x000fe2000f8e183f */
[----:B------:R-:W-:-:S02]  /*4530*/  IADD3 R19, R5, 0x10, RZ ;  /* 0x0000001005137810 */ /* 0x000fc40007ffe0ff */
[----:B------:R-:W-:Y:S02]  /*4540*/  ISETP.GE.AND P3, PT, R0, R17, PT ;  /* 0x000000110000720c */ /* 0x000fe40003f66270 */
[----:B------:R-:W-:Y:S02]  /*4550*/  FSEL R28, R28, -INF , P2 ;  /* 0xff8000001c1c7808 */ /* 0x000fe40001000000 */
[----:B------:R-:W-:Y:S02]  /*4560*/  FMNMX R23, R25, R4, !PT ;  /* 0x0000000419177209 */ /* 0x000fe40007800000 */
[----:B------:R-:W-:Y:S02]  /*4570*/  ISETP.GE.AND P2, PT, R0, R19, PT ;  /* 0x000000130000720c */ /* 0x000fe40003f46270 */
[----:B------:R-:W-:Y:S02]  /*4580*/  FSEL R29, R29, -INF , P3 ;  /* 0xff8000001d1d7808 */ /* 0x000fe40001800000 */
[----:B------:R-:W-:Y:S01]  /*4590*/  FMNMX R4, R28, R23, !PT ;  /* 0x000000171c047209 */ /* 0x000fe20007800000 */
[----:B------:R-:W-:Y:S01]  /*45a0*/  VIADD R23, R5, 0x18 ;  /* 0x0000001805177836 */ /* 0x000fe20000000000 */
[----:B------:R-:W-:-:S02]  /*45b0*/  ISETP.GE.AND P3, PT, R0, R21, PT ;  /* 0x000000150000720c */ /* 0x000fc40003f66270 */
[----:B------:R-:W-:Y:S02]  /*45c0*/  FSEL R32, R32, -INF , P2 ;  /* 0xff80000020207808 */ /* 0x000fe40001000000 */
[----:B------:R-:W-:Y:S02]  /*45d0*/  FMNMX R91, R29, R4, !PT ;  /* 0x000000041d5b7209 */ /* 0x000fe40007800000 */
[----:B------:R-:W-:Y:S02]  /*45e0*/  IADD3 R89, R5, 0x19, RZ ;  /* 0x0000001905597810 */ /* 0x000fe40007ffe0ff */
[----:B------:R-:W-:Y:S02]  /*45f0*/  ISETP.GE.AND P2, PT, R0, R23, PT ;  /* 0x000000170000720c */ /* 0x000fe40003f46270 */
[----:B------:R-:W-:Y:S02]  /*4600*/  FSEL R33, R33, -INF , P3 ;  /* 0xff80000021217808 */ /* 0x000fe40001800000 */
[----:B------:R-:W-:Y:S01]  /*4610*/  FMNMX R4, R32, R91, !PT ;  /* 0x0000005b20047209 */ /* 0x000fe20007800000 */
[----:B------:R-:W-:Y:S01]  /*4620*/  VIADD R91, R5, 0x20 ;  /* 0x00000020055b7836 */ /* 0x000fe20000000000 */
[----:B------:R-:W-:-:S02]  /*4630*/  ISETP.GE.AND P3, PT, R0, R89, PT ;  /* 0x000000590000720c */ /* 0x000fc40003f66270 */
[----:B------:R-:W-:Y:S02]  /*4640*/  FSEL R36, R36, -INF , P2 ;  /* 0xff80000024247808 */ /* 0x000fe40001000000 */
[----:B------:R-:W-:Y:S02]  /*4650*/  FMNMX R95, R33, R4, !PT ;  /* 0x00000004215f7209 */ /* 0x000fe40007800000 */
[----:B------:R-:W-:Y:S02]  /*4660*/  ISETP.GE.AND P2, PT, R0, R91, PT ;  /* 0x0000005b0000720c */ /* 0x000fe40003f46270 */
[----:B------:R-:W-:Y:S02]  /*4670*/  FSEL R37, R37, -INF , P3 ;  /* 0xff80000025257808 */ /* 0x000fe40001800000 */
[----:B------:R-:W-:Y:S02]  /*4680*/  FMNMX R4, R36, R95, !PT ;  /* 0x0000005f24047209 */ /* 0x000fe40007800000 */
        /* <DEDUP_REMOVED lines=22> */
[----:B------:R-:W-:-:S02]  /*47f0*/  ISETP.GE.AND P3, PT, R0, R105, PT ;  /* 0x000000690000720c */ /* 0x000fc40003f66270 */
[----:B------:R-:W-:Y:S02]  /*4800*/  FSEL R52, R52, -INF , P2 ;  /* 0xff80000034347808 */ /* 0x000fe40001000000 */
[----:B------:R-:W-:Y:S02]  /*4810*/  FMNMX R107, R49, R4, !PT ;  /* 0x00000004316b7209 */ /* 0x000fe40007800000 */
[----:B------:R-:W-:Y:S02]  /*4820*/  FSEL R53, R53, -INF , P3 ;  /* 0xff80000035357808 */ /* 0x000fe40001800000 */
[----:B------:R-:W-:Y:S02]  /*4830*/  FMNMX R4, R52, R107, !PT ;  /* 0x0000006b34047209 */ /* 0x000fe40007800000 */
[----:B------:R-:W-:Y:S02]  /*4840*/  ISETP.GE.AND P2, PT, R2, R5, PT ;  /* 0x000000050200720c */ /* 0x000fe40003f46270 */
[----:B------:R-:W-:-:S02]  /*4850*/  FMNMX R4, R53, R4, !PT ;  /* 0x0000000435047209 */ /* 0x000fc40007800000 */
[----:B------:R-:W-:Y:S02]  /*4860*/  ISETP.GE.AND P3, PT, R2, R13, PT ;  /* 0x0000000d0200720c */ /* 0x000fe40003f66270 */
[----:B------:R-:W-:Y:S01]  /*4870*/  FSEL R13, R26, -INF , P2 ;  /* 0xff8000001a0d7808 */ /* 0x000fe20001000000 */
[----:B------:R-:W1:Y:S01]  /*4880*/  SHFL.BFLY PT, R107, R4, 0x1, 0x1f ;  /* 0x0c201f00046b7f89 */ /* 0x000e6200000e0000 */
[C---:B------:R-:W-:Y:S02]  /*4890*/  ISETP.GE.AND P2, PT, R2.reuse, R15, PT ;  /* 0x0000000f0200720c */ /* 0x040fe40003f46270 */
[----:B------:R-:W-:Y:S02]  /*48a0*/  FSEL R27, R27, -INF , P3 ;  /* 0xff8000001b1b7808 */ /* 0x000fe40001800000 */
[----:B------:R-:W-:Y:S02]  /*48b0*/  FMNMX R10, R13, R12, !PT ;  /* 0x0000000c0d0a7209 */ /* 0x000fe40007800000 */
[----:B------:R-:W-:-:S02]  /*48c0*/  ISETP.GE.AND P3, PT, R2, R17, PT ;  /* 0x000000110200720c */ /* 0x000fc40003f66270 */
[----:B------:R-:W-:Y:S02]  /*48d0*/  FSEL R30, R30, -INF , P2 ;  /* 0xff8000001e1e7808 */ /* 0x000fe40001000000 */
[----:B------:R-:W-:Y:S02]  /*48e0*/  FMNMX R15, R27, R10, !PT ;  /* 0x0000000a1b0f7209 */ /* 0x000fe40007800000 */
[----:B------:R-:W-:Y:S02]  /*48f0*/  FSEL R31, R31, -INF , P3 ;  /* 0xff8000001f1f7808 */ /* 0x000fe40001800000 */
[C---:B------:R-:W-:Y:S02]  /*4900*/  ISETP.GE.AND P2, PT, R2.reuse, R19, PT ;  /* 0x000000130200720c */ /* 0x040fe40003f46270 */
[----:B------:R-:W-:Y:S02]  /*4910*/  ISETP.GE.AND P4, PT, R2, R21, PT ;  /* 0x000000150200720c */ /* 0x000fe40003f86270 */
[----:B------:R-:W-:-:S02]  /*4920*/  FSEL R34, R34, -INF , P2 ;  /* 0xff80000022227808 */ /* 0x000fc40001000000 */
[----:B------:R-:W-:Y:S02]  /*4930*/  ISETP.GE.AND P3, PT, R2, R23, PT ;  /* 0x000000170200720c */ /* 0x000fe40003f66270 */
[----:B------:R-:W-:Y:S02]  /*4940*/  FSEL R35, R35, -INF , P4 ;  /* 0xff80000023237808 */ /* 0x000fe40002000000 */
[----:B-1----:R-:W-:Y:S02]  /*4950*/  FMNMX R107, R4, R107, !PT ;  /* 0x0000006b046b7209 */ /* 0x002fe40007800000 */
[----:B------:R-:W-:Y:S02]  /*4960*/  FMNMX R4, R30, R15, !PT ;  /* 0x0000000f1e047209 */ /* 0x000fe40007800000 */
[----:B------:R-:W-:Y:S01]  /*4970*/  ISETP.GE.AND P2, PT, R2, R89, PT ;  /* 0x000000590200720c */ /* 0x000fe20003f46270 */
[----:B------:R-:W1:Y:S01]  /*4980*/  SHFL.BFLY PT, R8, R107, 0x2, 0x1f ;  /* 0x0c401f006b087f89 */ /* 0x000e6200000e0000 */
[----:B------:R-:W-:-:S02]  /*4990*/  FMNMX R15, R31, R4, !PT ;  /* 0x000000041f0f7209 */ /* 0x000fc40007800000 */
[----:B------:R-:W-:Y:S02]  /*49a0*/  FSEL R38, R38, -INF , P3 ;  /* 0xff80000026267808 */ /* 0x000fe40001800000 */
[C---:B------:R-:W-:Y:S02]  /*49b0*/  ISETP.GE.AND P4, PT, R2.reuse, R91, PT ;  /* 0x0000005b0200720c */ /* 0x040fe40003f86270 */
[----:B------:R-:W-:Y:S02]  /*49c0*/  FSEL R39, R39, -INF , P2 ;  /* 0xff80000027277808 */ /* 0x000fe40001000000 */
[C---:B------:R-:W-:Y:S02]  /*49d0*/  ISETP.GE.AND P2, PT, R2.reuse, R97, PT ;  /* 0x000000610200720c */ /* 0x040fe40003f46270 */
[----:B------:R-:W-:Y:S02]  /*49e0*/  ISETP.GE.AND P3, PT, R2, R93, PT ;  /* 0x0000005d0200720c */ /* 0x000fe40003f66270 */
[----:B------:R-:W-:-:S02]  /*49f0*/  FSEL R42, R42, -INF , P4 ;  /* 0xff8000002a2a7808 */ /* 0x000fc40002000000 */
[----:B------:R-:W-:Y:S02]  /*4a00*/  FSEL R47, R47, -INF , P2 ;  /* 0xff8000002f2f7808 */ /* 0x000fe40001000000 */
[----:B------:R-:W-:Y:S02]  /*4a10*/  FSEL R43, R43, -INF , P3 ;  /* 0xff8000002b2b7808 */ /* 0x000fe40001800000 */
[C---:B------:R-:W-:Y:S02]  /*4a20*/  ISETP.GE.AND P4, PT, R2.reuse, R99, PT ;  /* 0x000000630200720c */ /* 0x040fe40003f86270 */
[----:B------:R-:W-:Y:S02]  /*4a30*/  ISETP.GE.AND P3, PT, R2, R101, PT ;  /* 0x000000650200720c */ /* 0x000fe40003f66270 */
[----:B------:R-:W-:Y:S02]  /*4a40*/  FSEL R50, R50, -INF , P4 ;  /* 0xff80000032327808 */ /* 0x000fe40002000000 */
[----:B-1----:R-:W-:-:S02]  /*4a50*/  FMNMX R4, R107, R8, !PT ;  /* 0x000000086b047209 */ /* 0x002fc40007800000 */
[----:B------:R-:W-:Y:S02]  /*4a60*/  FMNMX R8, R34, R15, !PT ;  /* 0x0000000f22087209 */ /* 0x000fe40007800000 */
[C---:B------:R-:W-:Y:S02]  /*4a70*/  FSETP.NEU.AND P5, PT, R4.reuse, -INF , PT ;  /* 0xff8000000400780b */ /* 0x040fe40003fad000 */
[----:B------:R-:W-:Y:S02]  /*4a80*/  FMNMX R15, R35, R8, !PT ;  /* 0x00000008230f7209 */ /* 0x000fe40007800000 */
[----:B------:R-:W-:Y:S02]  /*4a90*/  FSEL R10, R4, RZ, P5 ;  /* 0x000000ff040a7208 */ /* 0x000fe40002800000 */
[----:B------:R-:W-:Y:S02]  /*4aa0*/  FMNMX R8, R38, R15, !PT ;  /* 0x0000000f26087209 */ /* 0x000fe40007800000 */
[----:B------:R-:W-:Y:S01]  /*4ab0*/  ISETP.GE.AND P5, PT, R2, R95, PT ;  /* 0x0000005f0200720c */ /* 0x000fe20003fa6270 */
[C---:B------:R-:W-:Y:S01]  /*4ac0*/  FMUL R14, R10.reuse, UR25 ;  /* 0x000000190a0e7c20 */ /* 0x040fe20008400000 */
[----:B------:R-:W-:Y:S01]  /*4ad0*/  FMNMX R15, R39, R8, !PT ;  /* 0x00000008270f7209 */ /* 0x000fe20007800000 */
[----:B------:R-:W-:Y:S01]  /*4ae0*/  FADD R10, -R10, R11 ;  /* 0x0000000b0a0a7221 */ /* 0x000fe20000000100 */
[----:B------:R-:W-:Y:S01]  /*4af0*/  FSEL R46, R46, -INF , P5 ;  /* 0xff8000002e2e7808 */ /* 0x000fe20002800000 */
[--C-:B------:R-:W-:Y:S01]  /*4b00*/  FFMA R24, R24, UR25, -R14.reuse ;  /* 0x0000001918187c23 */ /* 0x100fe2000800080e */
[--C-:B------:R-:W-:Y:S01]  /*4b10*/  FFMA R25, R25, UR25, -R14.reuse ;  /* 0x0000001919197c23 */ /* 0x100fe2000800080e */
[----:B------:R-:W-:Y:S01]  /*4b20*/  FMNMX R8, R42, R15, !PT ;  /* 0x0000000f2a087209 */ /* 0x000fe20007800000 */
[--C-:B------:R-:W-:Y:S01]  /*4b30*/  FFMA R29, R29, UR25, -R14.reuse ;  /* 0x000000191d1d7c23 */ /* 0x100fe2000800080e */
[----:B------:R-:W-:Y:S01]  /*4b40*/  ISETP.GE.AND P4, PT, R2, R105, PT ;  /* 0x000000690200720c */ /* 0x000fe20003f86270 */
[--C-:B------:R-:W-:Y:S01]  /*4b50*/  FFMA R28, R28, UR25, -R14.reuse ;  /* 0x000000191c1c7c23 */ /* 0x100fe2000800080e */
[----:B------:R-:W-:Y:S01]  /*4b60*/  FSETP.GEU.AND P6, PT, R24, -126, PT ;  /* 0xc2fc00001800780b */ /* 0x000fe20003fce000 */
[--C-:B------:R-:W-:Y:S01]  /*4b70*/  FFMA R32, R32, UR25, -R14.reuse ;  /* 0x0000001920207c23 */ /* 0x100fe2000800080e */
[----:B------:R-:W-:Y:S01]  /*4b80*/  FSETP.GEU.AND P2, PT, R25, -126, PT ;  /* 0xc2fc00001900780b */ /* 0x000fe20003f4e000 */
[--C-:B------:R-:W-:Y:S01]  /*4b90*/  FFMA R33, R33, UR25, -R14.reuse ;  /* 0x0000001921217c23 */ /* 0x100fe2000800080e */
[----:B------:R-:W-:Y:S01]  /*4ba0*/  FMNMX R15, R43, R8, !PT ;  /* 0x000000082b0f7209 */ /* 0x000fe20007800000 */
[--C-:B------:R-:W-:Y:S01]  /*4bb0*/  FFMA R36, R36, UR25, -R14.reuse ;  /* 0x0000001924247c23 */ /* 0x100fe2000800080e */
[----:B------:R-:W-:Y:S01]  /*4bc0*/  ISETP.GE.AND P5, PT, R2, R103, PT ;  /* 0x000000670200720c */ /* 0x000fe20003fa6270 */
[--C-:B------:R-:W-:Y:S01]  /*4bd0*/  FFMA R40, R40, UR25, -R14.reuse ;  /* 0x0000001928287c23 */ /* 0x100fe2000800080e */
[----:B------:R-:W-:Y:S01]  /*4be0*/  FMNMX R8, R46, R15, !PT ;  /* 0x0000000f2e087209 */ /* 0x000fe20007800000 */
[--C-:B------:R-:W-:Y:S01]  /*4bf0*/  FFMA R41, R41, UR25, -R14.reuse ;  /* 0x0000001929297c23 */ /* 0x100fe2000800080e */
[----:B------:R-:W-:Y:S01]  /*4c00*/  FSEL R51, R51, -INF , P3 ;  /* 0xff80000033337808 */ /* 0x000fe20001800000 */
[--C-:B------:R-:W-:Y:S01]  /*4c10*/  FFMA R37, R37, UR25, -R14.reuse ;  /* 0x0000001925257c23 */ /* 0x100fe2000800080e */
[----:B------:R-:W-:Y:S01]  /*4c20*/  FMNMX R15, R47, R8, !PT ;  /* 0x000000082f0f7209 */ /* 0x000fe20007800000 */
[----:B------:R-:W-:Y:S01]  /*4c30*/  @!P6 FMUL R24, R24, 0.5 ;  /* 0x3f0000001818e820 */ /* 0x000fe20000400000 */
[----:B------:R-:W-:Y:S01]  /*4c40*/  FSEL R55, R55, -INF , P4 ;  /* 0xff80000037377808 */ /* 0x000fe20002000000 */
[----:B------:R-:W-:Y:S01]  /*4c50*/  @!P2 FMUL R25, R25, 0.5 ;  /* 0x3f0000001919a820 */ /* 0x000fe20000400000 */
[----:B------:R-:W-:Y:S01]  /*4c60*/  FMNMX R8, R50, R15, !PT ;  /* 0x0000000f32087209 */ /* 0x000fe20007800000 */
[--C-:B------:R-:W-:Y:S01]  /*4c70*/  FFMA R44, R44, UR25, -R14.reuse ;  /* 0x000000192c2c7c23 */ /* 0x100fe2000800080e */
[----:B------:R-:W-:Y:S01]  /*4c80*/  FSETP.GEU.AND P4, PT, R29, -126, PT ;  /* 0xc2fc00001d00780b */ /* 0x000fe20003f8e000 */
[----:B------:R-:W1:Y:S01]  /*4c90*/  MUFU.EX2 R24, R24 ;  /* 0x0000001800187308 */ /* 0x000e620000000800 */
[----:B------:R-:W-:Y:S01]  /*4ca0*/  FSETP.GEU.AND P3, PT, R28, -126, PT ;  /* 0xc2fc00001c00780b */ /* 0x000fe20003f6e000 */
[--C-:B------:R-:W-:Y:S01]  /*4cb0*/  FFMA R45, R45, UR25, -R14.reuse ;  /* 0x000000192d2d7c23 */ /* 0x100fe2000800080e */
[----:B------:R-:W-:Y:S01]  /*4cc0*/  FSEL R54, R54, -INF , P5 ;  /* 0xff80000036367808 */ /* 0x000fe20002800000 */
[--C-:B------:R-:W-:Y:S01]  /*4cd0*/  FFMA R49, R49, UR25, -R14.reuse ;  /* 0x0000001931317c23 */ /* 0x100fe2000800080e */
[----:B------:R-:W-:Y:S01]  /*4ce0*/  FMNMX R15, R51, R8, !PT ;  /* 0x00000008330f7209 */ /* 0x000fe20007800000 */
[--C-:B------:R-:W-:Y:S01]  /*4cf0*/  FFMA R48, R48, UR25, -R14.reuse ;  /* 0x0000001930307c23 */ /* 0x100fe2000800080e */
[----:B------:R-:W-:Y:S01]  /*4d00*/  FSETP.GEU.AND P5, PT, R32, -126, PT ;  /* 0xc2fc00002000780b */ /* 0x000fe20003fae000 */
[----:B------:R-:W2:Y:S01]  /*4d10*/  MUFU.EX2 R25, R25 ;  /* 0x0000001900197308 */ /* 0x000ea20000000800 */
[----:B------:R-:W-:Y:S01]  /*4d20*/  FMNMX R8, R54, R15, !PT ;  /* 0x0000000f36087209 */ /* 0x000fe20007800000 */
[--C-:B------:R-:W-:Y:S01]  /*4d30*/  FFMA R53, R53, UR25, -R14.reuse ;  /* 0x0000001935357c23 */ /* 0x100fe2000800080e */
[----:B------:R-:W-:Y:S01]  /*4d40*/  FFMA R52, R52, UR25, -R14 ;  /* 0x0000001934347c23 */ /* 0x000fe2000800080e */
[----:B------:R-:W-:Y:S01]  /*4d50*/  @!P4 FMUL R29, R29, 0.5 ;  /* 0x3f0000001d1dc820 */ /* 0x000fe20000400000 */
[----:B------:R-:W-:Y:S01]  /*4d60*/  FMNMX R8, R55, R8, !PT ;  /* 0x0000000837087209 */ /* 0x000fe20007800000 */
[----:B------:R-:W-:Y:S01]  /*4d70*/  @!P3 FMUL R28, R28, 0.5 ;  /* 0x3f0000001c1cb820 */ /* 0x000fe20000400000 */
[----:B------:R-:W-:Y:S01]  /*4d80*/  FMUL R10, R10, UR25 ;  /* 0x000000190a0a7c20 */ /* 0x000fe20008400000 */
[----:B-1----:R-:W-:Y:S01]  /*4d90*/  @!P6 FMUL R24, R24, R24 ;  /* 0x000000181818e220 */ /* 0x002fe20000400000 */
[----:B------:R-:W-:Y:S01]  /*4da0*/  FSETP.GEU.AND P6, PT, R33, -126, PT ;  /* 0xc2fc00002100780b */ /* 0x000fe20003fce000 */
[----:B------:R-:W1:Y:S02]  /*4db0*/  SHFL.BFLY PT, R15, R8, 0x1, 0x1f ;  /* 0x0c201f00080f7f89 */ /* 0x000e6400000e0000 */
[----:B------:R-:W-:Y:S01]  /*4dc0*/  @!P5 FMUL R32, R32, 0.5 ;  /* 0x3f0000002020d820 */ /* 0x000fe20000400000 */
[----:B------:R-:W3:Y:S01]  /*4dd0*/  MUFU.EX2 R26, R28 ;  /* 0x0000001c001a7308 */ /* 0x000ee20000000800 */
[----:B--2---:R-:W-:Y:S01]  /*4de0*/  @!P2 FMUL R25, R25, R25 ;  /* 0x000000191919a220 */ /* 0x004fe20000400000 */
[----:B------:R-:W-:-:S06]  /*4df0*/  FSETP.GEU.AND P2, PT, R36, -126, PT ;  /* 0xc2fc00002400780b */ /* 0x000fcc0003f4e000 */
[----:B------:R-:W2:Y:S01]  /*4e00*/  MUFU.EX2 R29, R29 ;  /* 0x0000001d001d7308 */ /* 0x000ea20000000800 */
[----:B------:R-:W-:-:S07]  /*4e10*/  @!P6 FMUL R33, R33, 0.5 ;  /* 0x3f0000002121e820 */ /* 0x000fce0000400000 */
[----:B------:R-:W4:Y:S01]  /*4e20*/  MUFU.EX2 R28, R32 ;  /* 0x00000020001c7308 */ /* 0x000f220000000800 */
[----:B---3--:R-:W-:Y:S01]  /*4e30*/  @!P3 FMUL R26, R26, R26 ;  /* 0x0000001a1a1ab220 */ /* 0x008fe20000400000 */
[----:B------:R-:W-:Y:S01]  /*4e40*/  @!P2 FMUL R36, R36, 0.5 ;  /* 0x3f0000002424a820 */ /* 0x000fe20000400000 */
[----:B------:R-:W-:Y:S02]  /*4e50*/  FSETP.GEU.AND P3, PT, R37, -126, PT ;  /* 0xc2fc00002500780b */ /* 0x000fe40003f6e000 */
[----:B-1----:R-:W-:-:S03]  /*4e60*/  FMNMX R8, R8, R15, !PT ;  /* 0x0000000f08087209 */ /* 0x002fc60007800000 */
[----:B------:R-:W1:Y:S01]  /*4e70*/  MUFU.EX2 R33, R33 ;  /* 0x0000002100217308 */ /* 0x000e620000000800 */
[----:B--2---:R-:W-:Y:S01]  /*4e80*/  @!P4 FMUL R29, R29, R29 ;  /* 0x0000001d1d1dc220 */ /* 0x004fe20000400000 */
[----:B------:R-:W-:Y:S01]  /*4e90*/  FSETP.GEU.AND P4, PT, R40, -126, PT ;  /* 0xc2fc00002800780b */ /* 0x000fe20003f8e000 */
[----:B------:R-:W2:Y:S05]  /*4ea0*/  SHFL.BFLY PT, R19, R8, 0x2, 0x1f ;  /* 0x0c401f0008137f89 */ /* 0x000eaa00000e0000 */
[----:B------:R-:W3:Y:S01]  /*4eb0*/  MUFU.EX2 R36, R36 ;  /* 0x0000002400247308 */ /* 0x000ee20000000800 */
[----:B----4-:R-:W-:Y:S01]  /*4ec0*/  @!P5 FMUL R28, R28, R28 ;  /* 0x0000001c1c1cd220 */ /* 0x010fe20000400000 */
[----:B------:R-:W-:Y:S01]  /*4ed0*/  FSETP.GEU.AND P5, PT, R41, -126, PT ;  /* 0xc2fc00002900780b */ /* 0x000fe20003fae000 */
[----:B------:R-:W-:-:S04]  /*4ee0*/  @!P3 FMUL R37, R37, 0.5 ;  /* 0x3f0000002525b820 */ /* 0x000fc80000400000 */
[----:B------:R-:W-:Y:S01]  /*4ef0*/  @!P4 FMUL R40, R40, 0.5 ;  /* 0x3f0000002828c820 */ /* 0x000fe20000400000 */
[----:B-1----:R-:W-:Y:S01]  /*4f00*/  @!P6 FMUL R33, R33, R33 ;  /* 0x000000212121e220 */ /* 0x002fe20000400000 */
[----:B------:R-:W-:Y:S02]  /*4f10*/  FSETP.GEU.AND P6, PT, R44, -126, PT ;  /* 0xc2fc00002c00780b */ /* 0x000fe40003fce000 */
[----:B------:R-:W1:Y:S04]  /*4f20*/  MUFU.EX2 R15, R40 ;  /* 0x00000028000f7308 */ /* 0x000e680000000800 */
[----:B------:R-:W-:Y:S01]  /*4f30*/  @!P5 FMUL R41, R41, 0.5 ;  /* 0x3f0000002929d820 */ /* 0x000fe20000400000 */
[----:B---3--:R-:W-:Y:S01]  /*4f40*/  @!P2 FMUL R36, R36, R36 ;  /* 0x000000242424a220 */ /* 0x008fe20000400000 */
[----:B------:R-:W-:-:S02]  /*4f50*/  FSETP.GEU.AND P2, PT, R45, -126, PT ;  /* 0xc2fc00002d00780b */ /* 0x000fc40003f4e000 */
[----:B------:R-:W3:Y:S01]  /*4f60*/  MUFU.EX2 R32, R41 ;  /* 0x0000002900207308 */ /* 0x000ee20000000800 */
[----:B--2---:R-:W-:Y:S02]  /*4f70*/  FMNMX R8, R8, R19, !PT ;  /* 0x0000001308087209 */ /* 0x004fe40007800000 */
[----:B------:R-:W-:-:S05]  /*4f80*/  @!P6 FMUL R44, R44, 0.5 ;  /* 0x3f0000002c2ce820 */ /* 0x000fca0000400000 */
[----:B------:R-:W2:Y:S01]  /*4f90*/  MUFU.EX2 R37, R37 ;  /* 0x0000002500257308 */ /* 0x000ea20000000800 */
[----:B-1----:R-:W-:Y:S01]  /*4fa0*/  @!P4 FMUL R15, R15, R15 ;  /* 0x0000000f0f0fc220 */ /* 0x002fe20000400000 */
[----:B------:R-:W-:Y:S01]  /*4fb0*/  FSETP.GEU.AND P4, PT, R49, -126, PT ;  /* 0xc2fc00003100780b */ /* 0x000fe20003f8e000 */
[----:B------:R-:W-:-:S05]  /*4fc0*/  @!P2 FMUL R45, R45, 0.5 ;  /* 0x3f0000002d2da820 */ /* 0x000fca0000400000 */
[----:B------:R-:W1:Y:S01]  /*4fd0*/  MUFU.EX2 R17, R44 ;  /* 0x0000002c00117308 */ /* 0x000e620000000800 */
[----:B---3--:R-:W-:Y:S01]  /*4fe0*/  @!P5 FMUL R32, R32, R32 ;  /* 0x000000202020d220 */ /* 0x008fe20000400000 */
[----:B------:R-:W-:-:S03]  /*4ff0*/  FSETP.NEU.AND P5, PT, R8, -INF , PT ;  /* 0xff8000000800780b */ /* 0x000fc60003fad000 */
[----:B------:R-:W-:Y:S01]  /*5000*/  FADD R11, R25, R32 ;  /* 0x00000020190b7221 */ /* 0x000fe20000000000 */
[----:B------:R-:W-:Y:S01]  /*5010*/  FSEL R21, R8, RZ, P5 ;  /* 0x000000ff08157208 */ /* 0x000fe20002800000 */
[----:B------:R-:W-:Y:S01]  /*5020*/  @!P4 FMUL R49, R49, 0.5 ;  /* 0x3f0000003131c820 */ /* 0x000fe20000400000 */
[----:B------:R-:W3:Y:S01]  /*5030*/  MUFU.EX2 R16, R45 ;  /* 0x0000002d00107308 */ /* 0x000ee20000000800 */
[----:B--2---:R-:W-:Y:S01]  /*5040*/  @!P3 FMUL R37, R37, R37 ;  /* 0x000000252525b220 */ /* 0x004fe20000400000 */
[----:B------:R-:W-:Y:S01]  /*5050*/  FSETP.GEU.AND P3, PT, R48, -126, PT ;  /* 0xc2fc00003000780b */ /* 0x000fe20003f6e000 */
[C---:B------:R-:W-:Y:S01]  /*5060*/  FMUL R20, R21.reuse, UR25 ;  /* 0x0000001915147c20 */ /* 0x040fe20008400000 */
[----:B------:R-:W-:Y:S01]  /*5070*/  FSETP.GEU.AND P5, PT, R52, -126, PT ;  /* 0xc2fc00003400780b */ /* 0x000fe20003fae000 */
[----:B------:R-:W-:Y:S01]  /*5080*/  FADD R21, -R21, R12 ;  /* 0x0000000c15157221 */ /* 0x000fe20000000100 */
[----:B------:R-:W-:Y:S01]  /*5090*/  F2FP.F16.F32.PACK_AB R32, R32, R15 ;  /* 0x0000000f2020723e */ /* 0x000fe200000000ff */
[--C-:B------:R-:W-:Y:S01]  /*50a0*/  FFMA R22, R13, UR25, -R20.reuse ;  /* 0x000000190d167c23 */ /* 0x100fe20008000814 */
[----:B------:R-:W2:Y:S01]  /*50b0*/  MUFU.EX2 R14, R49 ;  /* 0x00000031000e7308 */ /* 0x000ea20000000800 */
[----:B-1----:R-:W-:Y:S01]  /*50c0*/  @!P6 FMUL R17, R17, R17 ;  /* 0x000000111111e220 */ /* 0x002fe20000400000 */
        /* <DEDUP_REMOVED lines=9> */
[----:B------:R-:W1:Y:S01]  /*5160*/  MUFU.EX2 R19, R48 ;  /* 0x0000003000137308 */ /* 0x000e620000000800 */
[----:B------:R-:W-:Y:S01]  /*5170*/  @!P5 FMUL R52, R52, 0.5 ;  /* 0x3f0000003434d820 */ /* 0x000fe20000400000 */
[--C-:B------:R-:W-:Y:S01]  /*5180*/  FFMA R46, R46, UR25, -R20.reuse ;  /* 0x000000192e2e7c23 */ /* 0x100fe20008000814 */
[--C-:B------:R-:W-:Y:S01]  /*5190*/  FFMA R50, R50, UR25, -R20.reuse ;  /* 0x0000001932327c23 */ /* 0x100fe20008000814 */
[----:B------:R-:W-:Y:S01]  /*51a0*/  @!P6 FMUL R53, R53, 0.5 ;  /* 0x3f0000003535e820 */ /* 0x000fe20000400000 */
[--C-:B------:R-:W-:Y:S01]  /*51b0*/  FFMA R47, R47, UR25, -R20.reuse ;  /* 0x000000192f2f7c23 */ /* 0x100fe20008000814 */
[----:B--2---:R-:W-:Y:S01]  /*51c0*/  @!P4 FMUL R14, R14, R14 ;  /* 0x0000000e0e0ec220 */ /* 0x004fe20000400000 */
[----:B------:R-:W-:Y:S01]  /*51d0*/  FSETP.GEU.AND P4, PT, R30, -126, PT ;  /* 0xc2fc00001e00780b */ /* 0x000fe20003f8e000 */
[----:B------:R-:W2:Y:S01]  /*51e0*/  MUFU.EX2 R18, R53 ;  /* 0x0000003500127308 */ /* 0x000ea20000000800 */
[--C-:B------:R-:W-:Y:S01]  /*51f0*/  FFMA R51, R51, UR25, -R20.reuse ;  /* 0x0000001933337c23 */ /* 0x100fe20008000814 */
[----:B------:R-:W-:Y:S01]  /*5200*/  FFMA R54, R54, UR25, -R20 ;  /* 0x0000001936367c23 */ /* 0x000fe20008000814 */
[----:B------:R-:W-:Y:S01]  /*5210*/  FADD R12, R33, R14 ;  /* 0x0000000e210c7221 */ /* 0x000fe20000000000 */
[----:B------:R-:W-:-:S04]  /*5220*/  @!P2 FMUL R22, R22, 0.5 ;  /* 0x3f0000001616a820 */ /* 0x000fc80000400000 */
[----:B------:R-:W3:Y:S01]  /*5230*/  MUFU.EX2 R13, R52 ;  /* 0x00000034000d7308 */ /* 0x000ee20000000800 */
[----:B-1----:R-:W-:Y:S01]  /*5240*/  @!P3 FMUL R19, R19, R19 ;  /* 0x000000131313b220 */ /* 0x002fe20000400000 */
[----:B------:R-:W-:Y:S02]  /*5250*/  FSETP.GEU.AND P3, PT, R27, -126, PT ;  /* 0xc2fc00001b00780b */ /* 0x000fe40003f6e000 */
[----:B------:R-:W-:-:S04]  /*5260*/  @!P4 FMUL R30, R30, 0.5 ;  /* 0x3f0000001e1ec820 */ /* 0x000fc80000400000 */
[----:B------:R1:W4:Y:S01]  /*5270*/  MUFU.EX2 R40, R22 ;  /* 0x0000001600287308 */ /* 0x0003220000000800 */
[----:B--2---:R-:W-:Y:S01]  /*5280*/  @!P6 FMUL R18, R18, R18 ;  /* 0x000000121212e220 */ /* 0x004fe20000400000 */
[----:B------:R-:W-:-:S05]  /*5290*/  FSETP.GEU.AND P6, PT, R41, -126, PT ;  /* 0xc2fc00002900780b */ /* 0x000fca0003fce000 */
[----:B------:R-:W-:Y:S01]  /*52a0*/  @!P3 FMUL R27, R27, 0.5 ;  /* 0x3f0000001b1bb820 */ /* 0x000fe20000400000 */
[----:B------:R2:W5:Y:S01]  /*52b0*/  MUFU.EX2 R34, R30 ;  /* 0x0000001e00227308 */ /* 0x0005620000000800 */
[----:B-1----:R-:W-:Y:S01]  /*52c0*/  FFMA R22, R35, UR25, -R20 ;  /* 0x0000001923167c23 */ /* 0x002fe20008000814 */
[----:B---3--:R-:W-:Y:S01]  /*52d0*/  @!P5 FMUL R13, R13, R13 ;  /* 0x0000000d0d0dd220 */ /* 0x008fe20000400000 */
[----:B------:R-:W-:-:S04]  /*52e0*/  FSETP.GEU.AND P5, PT, R23, -126, PT ;  /* 0xc2fc00001700780b */ /* 0x000fc80003fae000 */
[----:B------:R-:W-:Y:S01]  /*52f0*/  @!P6 FMUL R41, R41, 0.5 ;  /* 0x3f0000002929e820 */ /* 0x000fe20000400000 */
[----:B------:R1:W3:Y:S01]  /*5300*/  MUFU.EX2 R31, R27 ;  /* 0x0000001b001f7308 */ /* 0x0002e20000000800 */
[----:B----4-:R-:W-:Y:S01]  /*5310*/  @!P2 FMUL R40, R40, R40 ;  /* 0x000000282828a220 */ /* 0x010fe20000400000 */
[----:B------:R-:W-:Y:S01]  /*5320*/  FSETP.GEU.AND P2, PT, R22, -126, PT ;  /* 0xc2fc00001600780b */ /* 0x000fe20003f4e000 */
[----:B--2---:R-:W-:-:S05]  /*5330*/  FFMA R30, R39, UR25, -R20 ;  /* 0x00000019271e7c23 */ /* 0x004fca0008000814 */
[----:B------:R-:W-:Y:S01]  /*5340*/  @!P5 FMUL R23, R23, 0.5 ;  /* 0x3f0000001717d820 */ /* 0x000fe20000400000 */
[----:B------:R-:W2:Y:S01]  /*5350*/  MUFU.EX2 R41, R41 ;  /* 0x0000002900297308 */ /* 0x000ea20000000800 */
[----:B-1----:R-:W-:Y:S01]  /*5360*/  FFMA R27, R38, UR25, -R20 ;  /* 0x00000019261b7c23 */ /* 0x002fe20008000814 */
[----:B-----5:R-:W-:Y:S01]  /*5370*/  @!P4 FMUL R34, R34, R34 ;  /* 0x000000222222c220 */ /* 0x020fe20000400000 */
[----:B------:R-:W-:-:S03]  /*5380*/  FSETP.GEU.AND P4, PT, R30, -126, PT ;  /* 0xc2fc00001e00780b */ /* 0x000fc60003f8e000 */
[----:B------:R-:W-:Y:S02]  /*5390*/  @!P2 FMUL R22, R22, 0.5 ;  /* 0x3f0000001616a820 */ /* 0x000fe40000400000 */
[----:B------:R1:W4:Y:S01]  /*53a0*/  MUFU.EX2 R35, R23 ;  /* 0x0000001700237308 */ /* 0x0003220000000800 */
[----:B---3--:R-:W-:Y:S01]  /*53b0*/  @!P3 FMUL R31, R31, R31 ;  /* 0x0000001f1f1fb220 */ /* 0x008fe20000400000 */
[----:B------:R-:W-:-:S06]  /*53c0*/  FSETP.GEU.AND P3, PT, R27, -126, PT ;  /* 0xc2fc00001b00780b */ /* 0x000fcc0003f6e000 */
[----:B------:R3:W5:Y:S01]  /*53d0*/  MUFU.EX2 R38, R22 ;  /* 0x0000001600267308 */ /* 0x0007620000000800 */
[--C-:B-1----:R-:W-:Y:S01]  /*53e0*/  FFMA R23, R42, UR25, -R20.reuse ;  /* 0x000000192a177c23 */ /* 0x102fe20008000814 */
[----:B------:R-:W-:Y:S01]  /*53f0*/  @!P4 FMUL R30, R30, 0.5 ;  /* 0x3f0000001e1ec820 */ /* 0x000fe20000400000 */
[----:B--2---:R-:W-:Y:S01]  /*5400*/  @!P6 FMUL R41, R41, R41 ;  /* 0x000000292929e220 */ /* 0x004fe20000400000 */
[----:B------:R-:W-:Y:S01]  /*5410*/  FSETP.GEU.AND P6, PT, R44, -126, PT ;  /* 0xc2fc00002c00780b */ /* 0x000fe20003fce000 */
[----:B------:R-:W-:Y:S02]  /*5420*/  FFMA R20, R55, UR25, -R20 ;  /* 0x0000001937147c23 */ /* 0x000fe40008000814 */
[----:B------:R-:W-:Y:S01]  /*5430*/  @!P3 FMUL R27, R27, 0.5 ;  /* 0x3f0000001b1bb820 */ /* 0x000fe20000400000 */
[----:B------:R1:W2:Y:S01]  /*5440*/  MUFU.EX2 R42, R30 ;  /* 0x0000001e002a7308 */ /* 0x0002a20000000800 */
[----:B----4-:R-:W-:Y:S01]  /*5450*/  @!P5 FMUL R35, R35, R35 ;  /* 0x000000232323d220 */ /* 0x010fe20000400000 */
[----:B------:R-:W-:Y:S01]  /*5460*/  FSETP.GEU.AND P5, PT, R23, -126, PT ;  /* 0xc2fc00001700780b */ /* 0x000fe20003fae000 */
[----:B---3--:R-:W-:-:S05]  /*5470*/  FADD R22, R37, R18 ;  /* 0x0000001225167221 */ /* 0x008fca0000000000 */
[----:B------:R3:W4:Y:S01]  /*5480*/  MUFU.EX2 R39, R27 ;  /* 0x0000001b00277308 */ /* 0x0007220000000800 */
[----:B-----5:R-:W-:Y:S01]  /*5490*/  @!P2 FMUL R38, R38, R38 ;  /* 0x000000262626a220 */ /* 0x020fe20000400000 */
[----:B------:R-:W-:Y:S01]  /*54a0*/  FSETP.GEU.AND P2, PT, R46, -126, PT ;  /* 0xc2fc00002e00780b */ /* 0x000fe20003f4e000 */
[----:B------:R-:W-:Y:S01]  /*54b0*/  @!P6 FMUL R44, R44, 0.5 ;  /* 0x3f0000002c2ce820 */ /* 0x000fe20000400000 */
[----:B-1----:R-:W-:Y:S01]  /*54c0*/  FADD R30, R11, R12 ;  /* 0x0000000c0b1e7221 */ /* 0x002fe20000000000 */
[----:B------:R-:W-:Y:S01]  /*54d0*/  FADD R12, R24, R15 ;  /* 0x0000000f180c7221 */ /* 0x000fe20000000000 */
[----:B------:R-:W-:Y:S01]  /*54e0*/  F2FP.F16.F32.PACK_AB R24, R25, R24 ;  /* 0x000000181918723e */ /* 0x000fe200000000ff */
[----:B------:R-:W-:Y:S01]  /*54f0*/  @!P5 FMUL R23, R23, 0.5 ;  /* 0x3f0000001717d820 */ /* 0x000fe20000400000 */
[----:B------:R-:W-:Y:S01]  /*5500*/  F2FP.F16.F32.PACK_AB R25, R31, R40 ;  /* 0x000000281f19723e */ /* 0x000fe200000000ff */
[----:B------:R-:W1:Y:S01]  /*5510*/  MUFU.EX2 R44, R44 ;  /* 0x0000002c002c7308 */ /* 0x000e620000000800 */
[----:B--2---:R-:W-:Y:S01]  /*5520*/  @!P4 FMUL R42, R42, R42 ;  /* 0x0000002a2a2ac220 */ /* 0x004fe20000400000 */
[----:B------:R-:W-:Y:S01]  /*5530*/  FSETP.GEU.AND P4, PT, R50, -126, PT ;  /* 0xc2fc00003200780b */ /* 0x000fe20003f8e000 */
[----:B---3--:R-:W-:-:S03]  /*5540*/  FADD R27, R36, R13 ;  /* 0x0000000d241b7221 */ /* 0x008fc60000000000 */
[----:B------:R-:W-:Y:S02]  /*5550*/  @!P2 FMUL R46, R46, 0.5 ;  /* 0x3f0000002e2ea820 */ /* 0x000fe40000400000 */
[----:B------:R2:W3:Y:S01]  /*5560*/  MUFU.EX2 R43, R23 ;  /* 0x00000017002b7308 */ /* 0x0004e20000000800 */
[----:B----4-:R-:W-:Y:S01]  /*5570*/  @!P3 FMUL R39, R39, R39 ;  /* 0x000000272727b220 */ /* 0x010fe20000400000 */
[----:B------:R-:W-:-:S05]  /*5580*/  FSETP.GEU.AND P3, PT, R47, -126, PT ;  /* 0xc2fc00002f00780b */ /* 0x000fca0003f6e000 */
[----:B------:R-:W-:Y:S01]  /*5590*/  @!P4 FMUL R50, R50, 0.5 ;  /* 0x3f0000003232c820 */ /* 0x000fe20000400000 */
[----:B------:R4:W5:Y:S01]  /*55a0*/  MUFU.EX2 R45, R46 ;  /* 0x0000002e002d7308 */ /* 0x0009620000000800 */
[----:B-1----:R-:W-:Y:S01]  /*55b0*/  @!P6 FMUL R44, R44, R44 ;  /* 0x0000002c2c2ce220 */ /* 0x002fe20000400000 */
[----:B------:R-:W-:Y:S01]  /*55c0*/  FSETP.GEU.AND P6, PT, R54, -126, PT ;  /* 0xc2fc00003600780b */ /* 0x000fe20003fce000 */
[----:B--2---:R-:W-:Y:S01]  /*55d0*/  FADD R23, R28, R19 ;  /* 0x000000131c177221 */ /* 0x004fe20000000000 */
[----:B------:R-:W-:-:S03]  /*55e0*/  F2FP.F16.F32.PACK_AB R28, R33, R28 ;  /* 0x0000001c211c723e */ /* 0x000fc600000000ff */
[----:B------:R-:W-:Y:S01]  /*55f0*/  @!P3 FMUL R47, R47, 0.5 ;  /* 0x3f0000002f2fb820 */ /* 0x000fe20000400000 */
[----:B------:R-:W1:Y:S01]  /*5600*/  MUFU.EX2 R50, R50 ;  /* 0x0000003200327308 */ /* 0x000e620000000800 */
[----:B---3--:R-:W-:Y:S01]  /*5610*/  @!P5 FMUL R43, R43, R43 ;  /* 0x0000002b2b2bd220 */ /* 0x008fe20000400000 */
[----:B------:R-:W-:Y:S01]  /*5620*/  FSETP.GEU.AND P5, PT, R51, -126, PT ;  /* 0xc2fc00003300780b */ /* 0x000fe20003fae000 */
[----:B----4-:R-:W-:Y:S01]  /*5630*/  FMUL R46, R21, UR25 ;  /* 0x00000019152e7c20 */ /* 0x010fe20008400000 */
[----:B------:R-:W-:Y:S01]  /*5640*/  FADD R21, R29, R16 ;  /* 0x000000101d157221 */ /* 0x000fe20000000000 */
[----:B------:R-:W-:Y:S01]  /*5650*/  FADD R12, R12, R23 ;  /* 0x000000170c0c7221 */ /* 0x000fe20000000000 */
[----:B------:R-:W-:Y:S01]  /*5660*/  F2FP.F16.F32.PACK_AB R33, R44, R43 ;  /* 0x0000002b2c21723e */ /* 0x000fe200000000ff */
[----:B------:R-:W-:Y:S01]  /*5670*/  @!P6 FMUL R54, R54, 0.5 ;  /* 0x3f0000003636e820 */ /* 0x000fe20000400000 */
[----:B------:R-:W2:Y:S01]  /*5680*/  MUFU.EX2 R48, R47 ;  /* 0x0000002f00307308 */ /* 0x000ea20000000800 */
[----:B-----5:R-:W-:Y:S01]  /*5690*/  @!P2 FMUL R45, R45, R45 ;  /* 0x0000002d2d2da220 */ /* 0x020fe20000400000 */
[----:B------:R-:W-:Y:S01]  /*56a0*/  FSETP.GEU.AND P2, PT, R20, -126, PT ;  /* 0xc2fc00001400780b */ /* 0x000fe20003f4e000 */
[----:B------:R-:W-:-:S02]  /*56b0*/  FADD R21, R21, R22 ;  /* 0x0000001615157221 */ /* 0x000fc40000000000 */
[----:B------:R-:W-:Y:S02]  /*56c0*/  FADD R22, R34, R45 ;  /* 0x0000002d22167221 */ /* 0x000fe40000000000 */
[----:B------:R-:W-:Y:S01]  /*56d0*/  @!P5 FMUL R51, R51, 0.5 ;  /* 0x3f0000003333d820 */ /* 0x000fe20000400000 */
[----:B------:R-:W3:Y:S01]  /*56e0*/  MUFU.EX2 R54, R54 ;  /* 0x0000003600367308 */ /* 0x000ee20000000800 */
[----:B-1----:R-:W-:Y:S01]  /*56f0*/  @!P4 FMUL R50, R50, R50 ;  /* 0x000000323232c220 */ /* 0x002fe20000400000 */
[----:B------:R-:W-:Y:S01]  /*5700*/  FSETP.GEU.AND P4, PT, R46, -126, PT ;  /* 0xc2fc00002e00780b */ /* 0x000fe20003f8e000 */
[----:B------:R-:W-:Y:S01]  /*5710*/  FADD R21, R30, R21 ;  /* 0x000000151e157221 */ /* 0x000fe20000000000 */
[----:B------:R-:W-:Y:S01]  /*5720*/  F2FP.F16.F32.PACK_AB R30, R37, R36 ;  /* 0x00000024251e723e */ /* 0x000fe200000000ff */
[----:B------:R-:W-:Y:S01]  /*5730*/  FADD R49, R41, R50 ;  /* 0x0000003229317221 */ /* 0x000fe20000000000 */
[----:B------:R-:W-:Y:S01]  /*5740*/  F2FP.F16.F32.PACK_AB R36, R14, R19 ;  /* 0x000000130e24723e */ /* 0x000fe200000000ff */
[----:B------:R-:W-:Y:S01]  /*5750*/  @!P2 FMUL R20, R20, 0.5 ;  /* 0x3f0000001414a820 */ /* 0x000fe20000400000 */
[----:B------:R-:W1:Y:S01]  /*5760*/  MUFU.EX2 R51, R51 ;  /* 0x0000003300337308 */ /* 0x000e620000000800 */
[----:B--2---:R-:W-:Y:S01]  /*5770*/  @!P3 FMUL R48, R48, R48 ;  /* 0x000000303030b220 */ /* 0x004fe20000400000 */
[----:B------:R-:W-:-:S03]  /*5780*/  FSETP.GEU.AND P3, PT, R10, -126, PT ;  /* 0xc2fc00000a00780b */ /* 0x000fc60003f6e000 */
[----:B------:R-:W-:Y:S02]  /*5790*/  FADD R23, R35, R48 ;  /* 0x0000003023177221 */ /* 0x000fe40000000000 */
[----:B------:R-:W-:Y:S01]  /*57a0*/  @!P4 FMUL R46, R46, 0.5 ;  /* 0x3f0000002e2ec820 */ /* 0x000fe20000400000 */
[----:B------:R2:W4:Y:S01]  /*57b0*/  MUFU.EX2 R47, R20 ;  /* 0x00000014002f7308 */ /* 0x0005220000000800 */
[----:B---3--:R-:W-:-:S04]  /*57c0*/  @!P6 FMUL R54, R54, R54 ;  /* 0x000000363636e220 */ /* 0x008fc80000400000 */
[----:B------:R-:W-:Y:S02]  /*57d0*/  FADD R55, R39, R54 ;  /* 0x0000003627377221 */ /* 0x000fe40000000000 */
[----:B------:R-:W-:Y:S01]  /*57e0*/  @!P3 FMUL R10, R10, 0.5 ;  /* 0x3f0000000a0ab820 */ /* 0x000fe20000400000 */
[----:B------:R-:W3:Y:S01]  /*57f0*/  MUFU.EX2 R46, R46 ;  /* 0x0000002e002e7308 */ /* 0x000ee20000000800 */
[----:B--2---:R-:W-:Y:S01]  /*5800*/  FADD R20, R26, R17 ;  /* 0x000000111a147221 */ /* 0x004fe20000000000 */
[----:B-1----:R-:W-:Y:S01]  /*5810*/  @!P5 FMUL R51, R51, R51 ;  /* 0x000000333333d220 */ /* 0x002fe20000400000 */
[----:B------:R-:W-:Y:S01]  /*5820*/  FADD R55, R22, R55 ;  /* 0x0000003716377221 */ /* 0x000fe20000000000 */
[----:B------:R-:W-:Y:S01]  /*5830*/  F2FP.F16.F32.PACK_AB R26, R29, R26 ;  /* 0x0000001a1d1a723e */ /* 0x000fe200000000ff */
[----:B------:R-:W-:Y:S01]  /*5840*/  FADD R27, R20, R27 ;  /* 0x0000001b141b7221 */ /* 0x000fe20000000000 */
[----:B------:R-:W-:Y:S01]  /*5850*/  FADD R20, R31, R44 ;  /* 0x0000002c1f147221 */ /* 0x000fe20000000000 */
[----:B------:R-:W-:Y:S01]  /*5860*/  FADD R53, R38, R51 ;  /* 0x0000003326357221 */ /* 0x000fe20000000000 */
[----:B------:R1:W2:Y:S01]  /*5870*/  MUFU.EX2 R11, R10 ;  /* 0x0000000a000b7308 */ /* 0x0002a20000000800 */
[----:B----4-:R-:W-:Y:S01]  /*5880*/  @!P2 FMUL R47, R47, R47 ;  /* 0x0000002f2f2fa220 */ /* 0x010fe20000400000 */
[----:B------:R-:W-:Y:S01]  /*5890*/  FADD R12, R12, R27 ;  /* 0x0000001b0c0c7221 */ /* 0x000fe20000000000 */
[----:B------:R-:W-:Y:S01]  /*58a0*/  FADD R20, R20, R53 ;  /* 0x0000003514147221 */ /* 0x000fe20000000000 */
[----:B------:R-:W-:Y:S01]  /*58b0*/  F2FP.F16.F32.PACK_AB R27, R35, R34 ;  /* 0x00000022231b723e */ /* 0x000fe200000000ff */
[----:B------:R-:W-:Y:S01]  /*58c0*/  FADD R52, R42, R47 ;  /* 0x0000002f2a347221 */ /* 0x000fe20000000000 */
[----:B------:R-:W-:Y:S01]  /*58d0*/  FADD R12, R12, R21 ;  /* 0x000000150c0c7221 */ /* 0x000fe20000000000 */
[----:B------:R-:W-:Y:S01]  /*58e0*/  F2FP.F16.F32.PACK_AB R29, R38, R41 ;  /* 0x00000029261d723e */ /* 0x000fe200000000ff */
[----:B-1----:R-:W-:Y:S01]  /*58f0*/  FADD R10, R40, R43 ;  /* 0x0000002b280a7221 */ /* 0x002fe20000000000 */
[----:B------:R-:W-:Y:S01]  /*5900*/  FADD R23, R23, R52 ;  /* 0x0000003417177221 */ /* 0x000fe20000000000 */
[----:B---3--:R-:W-:Y:S01]  /*5910*/  @!P4 FMUL R46, R46, R46 ;  /* 0x0000002e2e2ec220 */ /* 0x008fe20000400000 */
[----:B------:R-:W-:Y:S01]  /*5920*/  F2FP.F16.F32.PACK_AB R31, R42, R39 ;  /* 0x000000272a1f723e */ /* 0x000fe200000000ff */
[----:B------:R-:W-:Y:S01]  /*5930*/  FADD R10, R10, R49 ;  /* 0x000000310a0a7221 */ /* 0x000fe20000000000 */
[----:B------:R-:W-:Y:S01]  /*5940*/  FADD R23, R20, R23 ;  /* 0x0000001714177221 */ /* 0x000fe20000000000 */
[-C--:B------:R-:W-:Y:S01]  /*5950*/  FMUL R58, R58, R46.reuse ;  /* 0x0000002e3a3a7220 */ /* 0x080fe20000400000 */
[-C--:B------:R-:W-:Y:S01]  /*5960*/  FMUL R59, R59, R46.reuse ;  /* 0x0000002e3b3b7220 */ /* 0x080fe20000400000 */
[----:B------:R-:W-:Y:S01]  /*5970*/  FADD R10, R10, R55 ;  /* 0x000000370a0a7221 */ /* 0x000fe20000000000 */
[----:B--2---:R-:W-:Y:S01]  /*5980*/  @!P3 FMUL R11, R11, R11 ;  /* 0x0000000b0b0bb220 */ /* 0x004fe20000400000 */
[-C--:B------:R-:W-:Y:S01]  /*5990*/  FMUL R62, R62, R46.reuse ;  /* 0x0000002e3e3e7220 */ /* 0x080fe20000400000 */
[----:B------:R-:W-:Y:S01]  /*59a0*/  FMUL R63, R63, R46 ;  /* 0x0000002e3f3f7220 */ /* 0x000fe20000400000 */
[----:B------:R-:W-:Y:S01]  /*59b0*/  FADD R23, R10, R23 ;  /* 0x000000170a177221 */ /* 0x000fe20000000000 */
[----:B------:R-:W-:Y:S01]  /*59c0*/  SHF.L.U32 R10, R9, 0x1f, RZ ;  /* 0x0000001f090a7819 */ /* 0x000fe200000006ff */
[----:B------:R-:W-:Y:S01]  /*59d0*/  FFMA R6, R11, R6, R12 ;  /* 0x000000060b067223 */ /* 0x000fe2000000000c */
[----:B------:R-:W-:Y:S01]  /*59e0*/  FMUL R56, R56, R11 ;  /* 0x0000000b38387220 */ /* 0x000fe20000400000 */
[----:B------:R-:W-:Y:S01]  /*59f0*/  FFMA R7, R46, R7, R23 ;  /* 0x000000072e077223 */ /* 0x000fe20000000017 */
[----:B------:R1:W2:Y:S01]  /*5a00*/  SYNCS.PHASECHK.TRANS64.TRYWAIT P2, [UR6+0xe000], R10 ;  /* 0x00e0000aff0075a7 */ /* 0x0002a20008040146 */
        /* <DEDUP_REMOVED lines=29> */
[----:B------:R-:W-:Y:S02]  /*5be0*/  F2FP.F16.F32.PACK_AB R37, R51, R50 ;  /* 0x000000323325723e */ /* 0x000fe400000000ff */
[----:B------:R-:W-:Y:S01]  /*5bf0*/  F2FP.F16.F32.PACK_AB R38, R18, R13 ;  /* 0x0000000d1226723e */ /* 0x000fe200000000ff */
[----:B-1----:R-:W-:Y:S06]  /*5c00*/  @!P0 BRA `(.L_x_39) ;  /* 0x0000000000048947 */ /* 0x002fec0003800000 */
[----:B------:R-:W-:Y:S01]  /*5c10*/  BPT.TRAP 0x1 ;  /* 0x000000040000795c */ /* 0x000fe20000300000 */
.L_x_39:
[----:B--2---:R-:W-:Y:S05]  /*5c20*/  @P2 BRA `(.L_x_40) ;  /* 0x0000000000082947 */ /* 0x004fea0003800000 */
[----:B------:R-:W1:Y:S02]  /*5c30*/  SYNCS.PHASECHK.TRANS64.TRYWAIT P2, [UR6+0xe000], R10 ;  /* 0x00e0000aff0075a7 */ /* 0x000e640008040146 */
[----:B-1----:R-:W-:Y:S05]  /*5c40*/  @!P2 BRA `(.L_x_41) ;  /* 0x0000002800a0a947 */ /* 0x002fea0003800000 */
.L_x_40:
        /* <DEDUP_REMOVED lines=23> */
.L_x_42:
[----:B------:R-:W-:-:S04]  /*5dc0*/  ULEA UR6, UR21, UR36, 0x3 ;  /* 0x0000002415067291 */ /* 0x000fc8000f8e183f */
[----:B------:R-:W-:-:S04]  /*5dd0*/  UIADD3 UR6, UR6, 0xe028, URZ ;  /* 0x0000e02806067890 */ /* 0x000fc8000fffe03f */
[----:B------:R-:W-:-:S09]  /*5de0*/  UPRMT UR6, URZ, 0x654, UR6 ;  /* 0x000006543f067896 */ /* 0x000fd20008000006 */
[----:B------:R-:W-:Y:S01]  /*5df0*/  SYNCS.ARRIVE.TRANS64.RED.A1T0 RZ, [UR6], RZ ;  /* 0x000000ffffff79a7 */ /* 0x000fe20008100406 */
[----:B------:R-:W-:Y:S05]  /*5e00*/  @P1 BRA `(.L_x_43) ;  /* 0x0000000000041947 */ /* 0x000fea0003800000 */
[----:B------:R-:W-:Y:S01]  /*5e10*/  BPT.TRAP 0x1 ;  /* 0x000000040000795c */ /* 0x000fe20000300000 */
.L_x_43:
[----:B------:R-:W-:-:S04]  /*5e20*/  UIADD3 UR21, UR21, 0x1, URZ ;  /* 0x0000000115157890 */ /* 0x000fc8000fffe03f */
[----:B------:R-:W-:-:S04]  /*5e30*/  UISETP.NE.AND UP0, UPT, UR21, 0x5, UPT ;  /* 0x000000051500788c */ /* 0x000fc8000bf05270 */
[----:B------:R-:W-:Y:S01]  /*5e40*/  USEL UR21, UR21, URZ, UP0 ;  /* 0x0000003f15157287 */ /* 0x000fe20008000000 */
[----:B------:R-:W-:Y:S11]  /*5e50*/  @!P0 BRA `(.L_x_44) ;  /* 0x0000000000048947 */ /* 0x000ff60003800000 */
[----:B------:R-:W-:Y:S01]  /*5e60*/  BPT.TRAP 0x1 ;  /* 0x000000040000795c */ /* 0x000fe20000300000 */
.L_x_44:
[----:B------:R-:W-:-:S04]  /*5e70*/  ULEA UR6, UR21, UR36, 0x3 ;  /* 0x0000002415067291 */ /* 0x000fc8000f8e183f */
[----:B------:R-:W-:-:S04]  /*5e80*/  UIADD3 UR6, UR6, 0xe028, URZ ;  /* 0x0000e02806067890 */ /* 0x000fc8000fffe03f */
[----:B------:R-:W-:-:S09]  /*5e90*/  UPRMT UR6, URZ, 0x654, UR6 ;  /* 0x000006543f067896 */ /* 0x000fd20008000006 */
[----:B------:R-:W-:Y:S01]  /*5ea0*/  SYNCS.ARRIVE.TRANS64.RED.A1T0 RZ, [UR6], RZ ;  /* 0x000000ffffff79a7 */ /* 0x000fe20008100406 */
[----:B------:R-:W-:Y:S05]  /*5eb0*/  @P1 BRA `(.L_x_45) ;  /* 0x0000000000041947 */ /* 0x000fea0003800000 */
[----:B------:R-:W-:Y:S01]  /*5ec0*/  BPT.TRAP 0x1 ;  /* 0x000000040000795c */ /* 0x000fe20000300000 */
.L_x_45:
[----:B------:R-:W-:Y:S01]  /*5ed0*/  UIADD3 UR24, UR24, 0x1, URZ ;  /* 0x0000000118187890 */ /* 0x000fe2000fffe03f */
[C---:B------:R-:W-:Y:S01]  /*5ee0*/  ISETP.GT.AND P2, PT, R3.reuse, 0x1, PT ;  /* 0x000000010300780c */ /* 0x040fe20003f44270 */
[----:B------:R-:W-:Y:S01]  /*5ef0*/  UIADD3 UR21, UR21, 0x1, URZ ;  /* 0x0000000115157890 */ /* 0x000fe2000fffe03f */
[----:B------:R-:W-:Y:S01]  /*5f00*/  IADD3 R3, R3, -0x1, RZ ;  /* 0xffffffff03037810 */ /* 0x000fe20007ffe0ff */
[----:B------:R-:W-:Y:S01]  /*5f10*/  UISETP.NE.AND UP1, UPT, UR24, 0x5, UPT ;  /* 0x000000051800788c */ /* 0x000fe2000bf25270 */
[----:B------:R-:W-:Y:S01]  /*5f20*/  VIADD R5, R5, 0x40 ;  /* 0x0000004005057836 */ /* 0x000fe20000000000 */
[----:B------:R-:W-:Y:S01]  /*5f30*/  UISETP.NE.AND UP0, UPT, UR21, 0x5, UPT ;  /* 0x000000051500788c */ /* 0x000fe2000bf05270 */
[----:B-1----:R-:W-:Y:S01]  /*5f40*/  IMAD.MOV.U32 R11, RZ, RZ, R4 ;  /* 0x000000ffff0b7224 */ /* 0x002fe200078e0004 */
[----:B------:R-:W-:Y:S01]  /*5f50*/  USEL UR6, URZ, 0x1, UP1 ;  /* 0x000000013f067887 */ /* 0x000fe20008800000 */
[----:B------:R-:W-:Y:S01]  /*5f60*/  MOV R12, R8 ;  /* 0x00000008000c7202 */ /* 0x000fe20000000f00 */
[----:B------:R-:W-:-:S02]  /*5f70*/  USEL UR21, UR21, URZ, UP0 ;  /* 0x0000003f15157287 */ /* 0x000fc40008000000 */
[----:B------:R-:W-:Y:S02]  /*5f80*/  USEL UR24, UR24, URZ, UP1 ;  /* 0x0000003f18187287 */ /* 0x000fe40008800000 */
[----:B------:R-:W-:Y:S01]  /*5f90*/  LOP3.LUT R10, R9, UR6, RZ, 0x3c, !PT ;  /* 0x00000006090a7c12 */ /* 0x000fe2000f8e3cff */
[----:B------:R-:W-:Y:S09]  /*5fa0*/  @P2 BRA `(.L_x_46) ;  /* 0xffffffe000a42947 */ /* 0x000ff2000383ffff */
.L_x_35:
[----:B------:R-:W1:Y:S01]  /*5fb0*/  SHFL.BFLY PT, R3, R6, 0x1, 0x1f ;  /* 0x0c201f0006037f89 */ /* 0x000e6200000e0000 */
[----:B------:R-:W-:Y:S01]  /*5fc0*/  BSSY B0, `(.L_x_47) ;  /* 0x0000023000007945 */ /* 0x000fe20003800000 */
[----:B------:R-:W-:Y:S02]  /*5fd0*/  IMAD.MOV.U32 R9, RZ, RZ, 0x7f800000 ;  /* 0x7f800000ff097424 */ /* 0x000fe400078e00ff */
[----:B------:R-:W2:Y:S01]  /*5fe0*/  SHFL.BFLY PT, R0, R7, 0x1, 0x1f ;  /* 0x0c201f0007007f89 */ /* 0x000ea200000e0000 */
[----:B------:R-:W-:Y:S02]  /*5ff0*/  IMAD.MOV.U32 R10, RZ, RZ, 0x3f800000 ;  /* 0x3f800000ff0a7424 */ /* 0x000fe400078e00ff */
[----:B------:R-:W-:Y:S02]  /*6000*/  IMAD.MOV.U32 R11, RZ, RZ, 0x7f800000 ;  /* 0x7f800000ff0b7424 */ /* 0x000fe400078e00ff */
[----:B-1----:R-:W-:Y:S01]  /*6010*/  FADD R3, R3, R6 ;  /* 0x0000000603037221 */ /* 0x002fe20000000000 */
[----:B--2---:R-:W-:-:S04]  /*6020*/  FADD R16, R0, R7 ;  /* 0x0000000700107221 */ /* 0x004fc80000000000 */
[----:B------:R-:W1:Y:S01]  /*6030*/  SHFL.BFLY PT, R2, R3, 0x2, 0x1f ;  /* 0x0c401f0003027f89 */ /* 0x000e6200000e0000 */
[----:B------:R-:W-:-:S03]  /*6040*/  MOV R0, 0x3f800000 ;  /* 0x3f80000000007802 */ /* 0x000fc60000000f00 */
[----:B------:R-:W2:Y:S01]  /*6050*/  SHFL.BFLY PT, R17, R16, 0x2, 0x1f ;  /* 0x0c401f0010117f89 */ /* 0x000ea200000e0000 */
[C---:B-1----:R-:W-:Y:S01]  /*6060*/  FSETP.NE.AND P0, PT, R3.reuse, -R2, PT ;  /* 0x800000020300720b */ /* 0x042fe20003f05000 */
[----:B------:R-:W-:Y:S01]  /*6070*/  FADD R5, R3, R2 ;  /* 0x0000000203057221 */ /* 0x000fe20000000000 */
[----:B--2---:R-:W-:-:S11]  /*6080*/  FADD R6, R16, R17 ;  /* 0x0000001110067221 */ /* 0x004fd60000000000 */
[----:B------:R-:W-:Y:S05]  /*6090*/  @!P0 BRA `(.L_x_48) ;  /* 0x0000000000548947 */ /* 0x000fea0003800000 */
[----:B------:R-:W-:Y:S01]  /*60a0*/  VIADD R0, R5, 0x1800000 ;  /* 0x0180000005007836 */ /* 0x000fe20000000000 */
[----:B------:R-:W-:Y:S04]  /*60b0*/  BSSY B1, `(.L_x_49) ;  /* 0x000000c000017945 */ /* 0x000fe80003800000 */
[----:B------:R-:W-:-:S04]  /*60c0*/  LOP3.LUT R0, R0, 0x7f800000, RZ, 0xc0, !PT ;  /* 0x7f80000000007812 */ /* 0x000fc800078ec0ff */
[----:B------:R-:W-:-:S13]  /*60d0*/  ISETP.GT.U32.AND P0, PT, R0, 0x1ffffff, PT ;  /* 0x01ffffff0000780c */ /* 0x000fda0003f04070 */
[----:B------:R-:W-:Y:S05]  /*60e0*/  @P0 BRA `(.L_x_50) ;  /* 0x0000000000100947 */ /* 0x000fea0003800000 */
[----:B------:R-:W-:Y:S02]  /*60f0*/  MOV R2, R5 ;  /* 0x0000000500027202 */ /* 0x000fe40000000f00 */
[----:B------:R-:W-:-:S07]  /*6100*/  MOV R15, 0x6120 ;  /* 0x00006120000f7802 */ /* 0x000fce0000000f00 */
[----:B------:R-:W-:Y:S05]  /*6110*/  CALL.REL.NOINC `($__internal_0_$__cuda_sm20_rcp_rn_f32_slowpath) ;  /* 0x0000002800147944 */ /* 0x000fea0003c00000 */
[----:B------:R-:W-:Y:S05]  /*6120*/  BRA `(.L_x_51) ;  /* 0x0000000000107947 */ /* 0x000fea0003800000 */
.L_x_50:
[----:B------:R-:W1:Y:S02]  /*6130*/  MUFU.RCP R0, R5 ;  /* 0x0000000500007308 */ /* 0x000e640000001000 */
[----:B-1----:R-:W-:-:S04]  /*6140*/  FFMA R2, R5, R0, -1 ;  /* 0xbf80000005027423 */ /* 0x002fc80000000000 */
[----:B------:R-:W-:-:S04]  /*6150*/  FADD.FTZ R3, -R2, -RZ ;  /* 0x800000ff02037221 */ /* 0x000fc80000010100 */
[----:B------:R-:W-:-:S07]  /*6160*/  FFMA R0, R0, R3, R0 ;  /* 0x0000000300007223 */ /* 0x000fce0000000000 */
.L_x_51:
[----:B------:R-:W-:Y:S05]  /*6170*/  BSYNC B1 ;  /* 0x0000000000017941 */ /* 0x000fea0003800000 */
.L_x_49:
[----:B------:R-:W-:Y:S01]  /*6180*/  FSETP.GEU.AND P0, PT, |R5|, 1.175494350822287508e-38, PT ;  /* 0x008000000500780b */ /* 0x000fe20003f0e200 */
[----:B------:R-:W-:-:S12]  /*6190*/  ULDC UR4, c[0x0][0x600] ;  /* 0x0001800000047ab9 */ /* 0x000fd80000000800 */
[----:B------:R-:W-:-:S04]  /*61a0*/  @!P0 FMUL R5, R5, 16777216 ;  /* 0x4b80000005058820 */ /* 0x000fc80000400000 */
[----:B------:R-:W1:Y:S02]  /*61b0*/  MUFU.LG2 R2, R5 ;  /* 0x0000000500027308 */ /* 0x000e640000000c00 */
[----:B-1----:R-:W-:-:S04]  /*61c0*/  @!P0 FADD R2, R2, -24 ;  /* 0xc1c0000002028421 */ /* 0x002fc80000000000 */
[----:B------:R-:W-:-:S04]  /*61d0*/  FMUL R11, R2, 0.69314718246459960938 ;  /* 0x3f317218020b7820 */ /* 0x000fc80000400000 */
[----:B------:R-:W-:-:S07]  /*61e0*/  FFMA R11, R4, UR4, R11 ;  /* 0x00000004040b7c23 */ /* 0x000fce000800000b */
.L_x_48:
[----:B------:R-:W-:Y:S05]  /*61f0*/  BSYNC B0 ;  /* 0x0000000000007941 */ /* 0x000fea0003800000 */
.L_x_47:
[----:B------:R-:W-:Y:S01]  /*6200*/  FSETP.NE.AND P0, PT, R16, -R17, PT ;  /* 0x800000111000720b */ /* 0x000fe20003f05000 */
[----:B------:R-:W-:Y:S01]  /*6210*/  ULDC UR4, c[0x0][0x608] ;  /* 0x0001820000047ab9 */ /* 0x000fe20000000800 */
[----:B------:R-:W-:Y:S01]  /*6220*/  BSSY B0, `(.L_x_52) ;  /* 0x0000029000007945 */ /* 0x000fe20003800000 */
[----:B------:R-:W-:-:S04]  /*6230*/  FMUL R0, R0, UR4 ;  /* 0x0000000400007c20 */ /* 0x000fc80008400000 */
        /* <DEDUP_REMOVED lines=16> */
[----:B------:R-:W-:Y:S06]  /*6340*/  @!P0 BRA `(.L_x_53) ;  /* 0x0000000000588947 */ /* 0x000fec0003800000 */
[----:B------:R-:W-:Y:S01]  /*6350*/  VIADD R0, R6, 0x1800000 ;  /* 0x0180000006007836 */ /* 0x000fe20000000000 */
[----:B------:R-:W-:Y:S04]  /*6360*/  BSSY B1, `(.L_x_54) ;  /* 0x000000d000017945 */ /* 0x000fe80003800000 */
[----:B------:R-:W-:-:S04]  /*6370*/  LOP3.LUT R0, R0, 0x7f800000, RZ, 0xc0, !PT ;  /* 0x7f80000000007812 */ /* 0x000fc800078ec0ff */
[----:B------:R-:W-:-:S13]  /*6380*/  ISETP.GT.U32.AND P0, PT, R0, 0x1ffffff, PT ;  /* 0x01ffffff0000780c */ /* 0x000fda0003f04070 */
[----:B------:R-:W-:Y:S05]  /*6390*/  @P0 BRA `(.L_x_55) ;  /* 0x0000000000140947 */ /* 0x000fea0003800000 */
[----:B------:R-:W-:Y:S01]  /*63a0*/  IMAD.MOV.U32 R2, RZ, RZ, R6 ;  /* 0x000000ffff027224 */ /* 0x000fe200078e0006 */
[----:B------:R-:W-:-:S07]  /*63b0*/  MOV R15, 0x63d0 ;  /* 0x000063d0000f7802 */ /* 0x000fce0000000f00 */
[----:B------:R-:W-:Y:S05]  /*63c0*/  CALL.REL.NOINC `($__internal_0_$__cuda_sm20_rcp_rn_f32_slowpath) ;  /* 0x0000002400687944 */ /* 0x000fea0003c00000 */
[----:B------:R-:W-:Y:S01]  /*63d0*/  MOV R10, R0 ;  /* 0x00000000000a7202 */ /* 0x000fe20000000f00 */
[----:B------:R-:W-:Y:S06]  /*63e0*/  BRA `(.L_x_56) ;  /* 0x0000000000107947 */ /* 0x000fec0003800000 */
.L_x_55:
[----:B------:R-:W1:Y:S02]  /*63f0*/  MUFU.RCP R3, R6 ;  /* 0x0000000600037308 */ /* 0x000e640000001000 */
[----:B-1----:R-:W-:-:S04]  /*6400*/  FFMA R0, R6, R3, -1 ;  /* 0xbf80000006007423 */ /* 0x002fc80000000003 */
[----:B------:R-:W-:-:S04]  /*6410*/  FADD.FTZ R0, -R0, -RZ ;  /* 0x800000ff00007221 */ /* 0x000fc80000010100 */
[----:B------:R-:W-:-:S07]  /*6420*/  FFMA R10, R3, R0, R3 ;  /* 0x00000000030a7223 */ /* 0x000fce0000000003 */
.L_x_56:
[----:B------:R-:W-:Y:S05]  /*6430*/  BSYNC B1 ;  /* 0x0000000000017941 */ /* 0x000fea0003800000 */
.L_x_54:
[----:B------:R-:W-:Y:S01]  /*6440*/  FSETP.GEU.AND P0, PT, |R6|, 1.175494350822287508e-38, PT ;  /* 0x008000000600780b */ /* 0x000fe20003f0e200 */
[----:B------:R-:W-:-:S12]  /*6450*/  ULDC UR4, c[0x0][0x600] ;  /* 0x0001800000047ab9 */ /* 0x000fd80000000800 */
[----:B------:R-:W-:-:S04]  /*6460*/  @!P0 FMUL R6, R6, 16777216 ;  /* 0x4b80000006068820 */ /* 0x000fc80000400000 */
[----:B------:R-:W1:Y:S02]  /*6470*/  MUFU.LG2 R0, R6 ;  /* 0x0000000600007308 */ /* 0x000e640000000c00 */
[----:B-1----:R-:W-:-:S04]  /*6480*/  @!P0 FADD R0, R0, -24 ;  /* 0xc1c0000000008421 */ /* 0x002fc80000000000 */
[----:B------:R-:W-:-:S04]  /*6490*/  FMUL R9, R0, 0.69314718246459960938 ;  /* 0x3f31721800097820 */ /* 0x000fc80000400000 */
[----:B------:R-:W-:-:S07]  /*64a0*/  FFMA R9, R8, UR4, R9 ;  /* 0x0000000408097c23 */ /* 0x000fce0008000009 */
.L_x_53:
[----:B------:R-:W-:Y:S05]  /*64b0*/  BSYNC B0 ;  /* 0x0000000000007941 */ /* 0x000fea0003800000 */
.L_x_52:
[----:B------:R-:W-:Y:S01]  /*64c0*/  UISETP.NE.AND UP0, UPT, UR38, 0x1, UPT ;  /* 0x000000012600788c */ /* 0x000fe2000bf05270 */
[----:B------:R-:W1:Y:S03]  /*64d0*/  S2R R2, SR_TID.X ;  /* 0x0000000000027919 */ /* 0x000e660000002100 */
[----:B------:R-:W-:-:S06]  /*64e0*/  USEL UR4, URZ, 0x1, UP0 ;  /* 0x000000013f047887 */ /* 0x000fcc0008000000 */
[----:B------:R-:W-:Y:S01]  /*64f0*/  IMAD.U32 R0, RZ, RZ, UR4 ;  /* 0x00000004ff007e24 */ /* 0x000fe2000f8e00ff */
[----:B------:R-:W-:Y:S02]  /*6500*/  ULDC UR4, c[0x0][0x608] ;  /* 0x0001820000047ab9 */ /* 0x000fe40000000800 */
[----:B------:R-:W-:Y:S02]  /*6510*/  FMUL R10, R10, UR4 ;  /* 0x000000040a0a7c20 */ /* 0x000fe40008400000 */
[----:B------:R-:W-:-:S04]  /*6520*/  SHF.L.U32 R0, R0, 0x1f, RZ ;  /* 0x0000001f00007819 */ /* 0x000fc800000006ff */
[----:B------:R-:W2:Y:S01]  /*6530*/  SYNCS.PHASECHK.TRANS64.TRYWAIT P0, [UR23+0x8], R0 ;  /* 0x00000800ff0075a7 */ /* 0x000ea20008000157 */
[C---:B-1----:R-:W-:Y:S02]  /*6540*/  LOP3.LUT P1, RZ, R2.reuse, 0x3, RZ, 0xc0, !PT ;  /* 0x0000000302ff7812 */ /* 0x042fe4000782c0ff */
[----:B------:R-:W-:Y:S01]  /*6550*/  LOP3.LUT R16, R2, 0x7f, RZ, 0xc0, !PT ;  /* 0x0000007f02107812 */ /* 0x000fe200078ec0ff */
[----:B--2---:R-:W-:Y:S10]  /*6560*/  @!P0 BRA `(.L_x_57) ;  /* 0x0000002000708947 */ /* 0x004ff40003800000 */
.L_x_107:
[----:B------:R-:W-:Y:S01]  /*6570*/  ULDC.64 UR10, c[0x0][0x208] ;  /* 0x00008200000a7ab9 */ /* 0x000fe20000000a00 */
[----:B------:R-:W-:Y:S01]  /*6580*/  BSSY B0, `(.L_x_58) ;  /* 0x0000019000007945 */ /* 0x000fe20003800000 */
[----:B------:R-:W-:-:S03]  /*6590*/  SHF.R.U32.HI R17, RZ, 0x5, R16 ;  /* 0x00000005ff117819 */ /* 0x000fc60000011610 */
[----:B------:R-:W-:Y:S05]  /*65a0*/  @P1 BRA `(.L_x_59) ;  /* 0x0000000000581947 */ /* 0x000fea0003800000 */
[----:B------:R-:W2:Y:S01]  /*65b0*/  S2UR UR4, SR_CTAID.Y ;  /* 0x00000000000479c3 */ /* 0x000ea20000002600 */
[----:B-1----:R-:W-:Y:S01]  /*65c0*/  SHF.R.U32.HI R0, RZ, 0x2, R2 ;  /* 0x00000002ff007819 */ /* 0x002fe20000011602 */
[----:B------:R-:W-:Y:S01]  /*65d0*/  IMAD.SHL.U32 R3, R17, 0x10, RZ ;  /* 0x0000001011037824 */ /* 0x000fe200078e00ff */
[----:B------:R-:W-:Y:S02]  /*65e0*/  USHF.L.U32 UR8, UR37, 0x6, URZ ;  /* 0x0000000625087899 */ /* 0x000fe4000800063f */
[----:B------:R-:W-:Y:S01]  /*65f0*/  LOP3.LUT R0, R0, 0x7, RZ, 0xc0, !PT ;  /* 0x0000000700007812 */ /* 0x000fe200078ec0ff */
[----:B------:R-:W-:Y:S02]  /*6600*/  ULDC.64 UR6, c[0x0][0x688] ;  /* 0x0001a20000067ab9 */ /* 0x000fe40000000a00 */
[----:B------:R-:W1:Y:S01]  /*6610*/  S2UR UR5, SR_CTAID.Z ;  /* 0x00000000000579c3 */ /* 0x000e620000002700 */
[----:B------:R-:W-:-:S04]  /*6620*/  LOP3.LUT R0, R3, 0xfffffff0, R0, 0xe2, !PT ;  /* 0xfffffff003007812 */ /* 0x000fc800078ee200 */
[----:B------:R-:W-:-:S05]  /*6630*/  IADD3 R3, R0, UR8, RZ ;  /* 0x0000000800037c10 */ /* 0x000fca000fffe0ff */
[----:B------:R-:W-:Y:S01]  /*6640*/  VIADD R2, R3, 0x8 ;  /* 0x0000000803027836 */ /* 0x000fe20000000000 */
[----:B--2---:R-:W-:-:S04]  /*6650*/  UIMAD UR4, UR4, UR6, UR8 ;  /* 0x00000006040472a4 */ /* 0x004fc8000f8e0208 */
[----:B-1----:R-:W-:-:S03]  /*6660*/  UIMAD UR4, UR5, UR7, UR4 ;  /* 0x00000007050472a4 */ /* 0x002fc6000f8e0204 */
[----:B------:R-:W-:Y:S02]  /*6670*/  ULDC UR5, c[0x0][0x288] ;  /* 0x0000a20000057ab9 */ /* 0x000fe40000000800 */
[----:B------:R-:W-:Y:S02]  /*6680*/  ISETP.GE.U32.AND P0, PT, R3, UR5, PT ;  /* 0x0000000503007c0c */ /* 0x000fe4000bf06070 */
[----:B------:R-:W-:Y:S02]  /*6690*/  IADD3 R0, P2, R0, UR4, RZ ;  /* 0x0000000400007c10 */ /* 0x000fe4000ff5e0ff */
[----:B------:R-:W-:Y:S01]  /*66a0*/  ISETP.GE.U32.AND P1, PT, R2, UR5, PT ;  /* 0x0000000502007c0c */ /* 0x000fe2000bf26070 */
[----:B------:R-:W-:Y:S02]  /*66b0*/  ULDC.64 UR4, c[0x0][0x680] ;  /* 0x0001a00000047ab9 */ /* 0x000fe40000000a00 */
[----:B------:R-:W-:Y:S01]  /*66c0*/  IMAD.X R3, RZ, RZ, RZ, P2 ;  /* 0x000000ffff037224 */ /* 0x000fe200010e06ff */
[----:B------:R-:W-:-:S04]  /*66d0*/  LEA R2, P2, R0, UR4, 0x2 ;  /* 0x0000000400027c11 */ /* 0x000fc8000f8410ff */
[----:B------:R-:W-:-:S05]  /*66e0*/  LEA.HI.X R3, R0, UR5, R3, 0x2, P2 ;  /* 0x0000000500037c11 */ /* 0x000fca00090f1403 */
[----:B------:R2:W-:Y:S04]  /*66f0*/  @!P0 STG.E desc[UR10][R2.64], R11 ;  /* 0x0000000b02008986 */ /* 0x0005e8000c10190a */
[----:B------:R2:W-:Y:S02]  /*6700*/  @!P1 STG.E desc[UR10][R2.64+0x20], R9 ;  /* 0x0000200902009986 */ /* 0x0005e4000c10190a */
.L_x_59:
[----:B------:R-:W-:Y:S05]  /*6710*/  BSYNC B0 ;  /* 0x0000000000007941 */ /* 0x000fea0003800000 */
.L_x_58:
[----:B------:R-:W-:Y:S01]  /*6720*/  ULDC.64 UR4, c[0x0][0x730] ;  /* 0x0001cc0000047ab9 */ /* 0x000fe20000000a00 */
[-C--:B------:R-:W-:Y:S01]  /*6730*/  FMUL R58, R58, R10.reuse ;  /* 0x0000000a3a3a7220 */ /* 0x080fe20000400000 */
[----:B------:R-:W-:Y:S01]  /*6740*/  ISETP.NE.U32.AND P0, PT, RZ, UR4, PT ;  /* 0x00000004ff007c0c */ /* 0x000fe2000bf05070 */
[-C--:B------:R-:W-:Y:S01]  /*6750*/  FMUL R38, R59, R10.reuse ;  /* 0x0000000a3b267220 */ /* 0x080fe20000400000 */
[-C--:B------:R-:W-:Y:S01]  /*6760*/  FMUL R62, R62, R10.reuse ;  /* 0x0000000a3e3e7220 */ /* 0x080fe20000400000 */
[-C--:B------:R-:W-:Y:S01]  /*6770*/  FMUL R40, R63, R10.reuse ;  /* 0x0000000a3f287220 */ /* 0x080fe20000400000 */
[----:B------:R-:W-:Y:S01]  /*6780*/  ISETP.NE.AND.EX P0, PT, RZ, UR5, PT, P0 ;  /* 0x00000005ff007c0c */ /* 0x000fe2000bf05300 */
        /* <DEDUP_REMOVED lines=12> */
[----:B------:R-:W-:Y:S06]  /*6850*/  @P0 BRA `(.L_x_60) ;  /* 0x0000000000200947 */ /* 0x000fec0003800000 */
[----:B------:R-:W-:Y:S02]  /*6860*/  ULDC.64 UR4, c[0x0][0x728] ;  /* 0x0001ca0000047ab9 */ /* 0x000fe40000000a00 */
[----:B------:R-:W-:-:S04]  /*6870*/  ISETP.NE.U32.AND P0, PT, RZ, UR4, PT ;  /* 0x00000004ff007c0c */ /* 0x000fc8000bf05070 */
[----:B------:R-:W-:-:S13]  /*6880*/  ISETP.NE.AND.EX P0, PT, RZ, UR5, PT, P0 ;  /* 0x00000005ff007c0c */ /* 0x000fda000bf05300 */
[----:B------:R-:W-:Y:S05]  /*6890*/  @!P0 BRA `(.L_x_61) ;  /* 0x00000000000c8947 */ /* 0x000fea0003800000 */
[----:B-12---:R-:W1:Y:S02]  /*68a0*/  LDC.64 R2, c[0x0][0x728] ;  /* 0x0001ca00ff027b82 */ /* 0x006e640000000a00 */
[----:B-1----:R4:W5:Y:S01]  /*68b0*/  LDG.E R2, desc[UR10][R2.64] ;  /* 0x0000000a02027981 */ /* 0x002962000c1e1900 */
[----:B------:R-:W-:Y:S05]  /*68c0*/  BRA `(.L_x_60) ;  /* 0x0000000000047947 */ /* 0x000fea0003800000 */
.L_x_61:
[----:B--2---:R-:W3:Y:S02]  /*68d0*/  LDC R2, c[0x0][0x720] ;  /* 0x0001c800ff027b82 */ /* 0x004ee40000000800 */
.L_x_60:
[----:B-1----:R-:W-:Y:S02]  /*68e0*/  MOV R0, RZ ;  /* 0x000000ff00007202 */ /* 0x002fe40000000f00 */
[----:B---3-5:R-:W-:Y:S02]  /*68f0*/  MOV R37, R2 ;  /* 0x0000000200257202 */ /* 0x028fe40000000f00 */
[----:B------:R-:W-:-:S13]  /*6900*/  LOP3.LUT P0, RZ, R0, 0x1bf, RZ, 0xc0, !PT ;  /* 0x000001bf00ff7812 */ /* 0x000fda000780c0ff */
[----:B------:R-:W-:Y:S05]  /*6910*/  @!P0 BRA `(.L_x_62) ;  /* 0x0000000000408947 */ /* 0x000fea0003800000 */
[----:B------:R-:W-:Y:S01]  /*6920*/  MOV R0, 0x0 ;  /* 0x0000000000007802 */ /* 0x000fe20000000f00 */
[----:B------:R-:W-:Y:S01]  /*6930*/  ULDC.64 UR4, c[0x4][0x68] ;  /* 0x01001a0000047ab9 */ /* 0x000fe20000000a00 */
[----:B------:R-:W-:Y:S01]  /*6940*/  ULDC.64 UR6, c[0x4][0x8] ;  /* 0x0100020000067ab9 */ /* 0x000fe20000000a00 */
[----:B------:R-:W-:Y:S01]  /*6950*/  IMAD.U32 R4, RZ, RZ, UR4 ;  /* 0x00000004ff047e24 */ /* 0x000fe2000f8e00ff */
[----:B--2-4-:R1:W2:Y:S01]  /*6960*/  LDC.64 R2, c[0x4][R0] ;  /* 0x0100000000027b82 */ /* 0x0142a20000000a00 */
[----:B------:R-:W-:Y:S01]  /*6970*/  IMAD.U32 R5, RZ, RZ, UR5 ;  /* 0x00000005ff057e24 */ /* 0x000fe2000f8e00ff */
[----:B------:R-:W-:Y:S01]  /*6980*/  ULDC.64 UR4, c[0x4][0x70] ;  /* 0x01001c0000047ab9 */ /* 0x000fe20000000a00 */
[----:B------:R-:W-:Y:S01]  /*6990*/  IMAD.U32 R10, RZ, RZ, UR6 ;  /* 0x00000006ff0a7e24 */ /* 0x000fe2000f8e00ff */
[----:B------:R-:W-:Y:S01]  /*69a0*/  MOV R6, UR4 ;  /* 0x0000000400067c02 */ /* 0x000fe20008000f00 */
[----:B------:R-:W-:Y:S01]  /*69b0*/  IMAD.U32 R7, RZ, RZ, UR5 ;  /* 0x00000005ff077e24 */ /* 0x000fe2000f8e00ff */
[----:B------:R-:W-:Y:S01]  /*69c0*/  MOV R11, UR7 ;  /* 0x00000007000b7c02 */ /* 0x000fe20008000f00 */
[----:B------:R-:W-:Y:S01]  /*69d0*/  IMAD.MOV.U32 R8, RZ, RZ, 0x70 ;  /* 0x00000070ff087424 */ /* 0x000fe200078e00ff */
[----:B------:R-:W-:Y:S01]  /*69e0*/  MOV R13, RZ ;  /* 0x000000ff000d7202 */ /* 0x000fe20000000f00 */
[----:B-1----:R-:W-:-:S07]  /*69f0*/  IMAD.MOV.U32 R12, RZ, RZ, 0x1 ;  /* 0x00000001ff0c7424 */ /* 0x002fce00078e00ff */
[----:B------:R-:W-:-:S07]  /*6a00*/  LEPC R20, `(.L_x_62) ;  /* 0x000000001014794e */ /* 0x000fce0000000000 */
[----:B--2---:R-:W-:Y:S05]  /*6a10*/  CALL.ABS.NOINC R2 ;  /* 0x0000000002007343 */ /* 0x004fea0003c00000 */
.L_x_62:
[----:B------:R-:W-:Y:S02]  /*6a20*/  IMAD.U32 R18, RZ, RZ, UR36 ;  /* 0x00000024ff127e24 */ /* 0x000fe4000f8e00ff */
[----:B--2-4-:R-:W-:-:S04]  /*6a30*/  IMAD.U32 R3, RZ, RZ, UR38 ;  /* 0x00000026ff037e24 */ /* 0x014fc8000f8e00ff */
[----:B------:R-:W-:-:S05]  /*6a40*/  IMAD R18, R3, 0x2200, R18 ;  /* 0x0000220003127824 */ /* 0x000fca00078e0212 */
[----:B------:R-:W-:-:S04]  /*6a50*/  IADD3 R19, R18, -0x2200, RZ ;  /* 0xffffde0012137810 */ /* 0x000fc80007ffe0ff */
[----:B------:R-:W-:-:S13]  /*6a60*/  LOP3.LUT P0, RZ, R19, 0x1b0, RZ, 0xc0, !PT ;  /* 0x000001b013ff7812 */ /* 0x000fda000780c0ff */
[----:B------:R-:W-:Y:S05]  /*6a70*/  @!P0 BRA `(.L_x_63) ;  /* 0x0000000000408947 */ /* 0x000fea0003800000 */
[----:B------:R-:W-:Y:S01]  /*6a80*/  MOV R0, 0x0 ;  /* 0x0000000000007802 */ /* 0x000fe20000000f00 */
[----:B------:R-:W-:Y:S01]  /*6a90*/  ULDC.64 UR4, c[0x4][0x68] ;  /* 0x01001a0000047ab9 */ /* 0x000fe20000000a00 */
[----:B------:R-:W-:Y:S01]  /*6aa0*/  ULDC.64 UR6, c[0x4][0x8] ;  /* 0x0100020000067ab9 */ /* 0x000fe20000000a00 */
[----:B------:R-:W-:Y:S01]  /*6ab0*/  IMAD.U32 R4, RZ, RZ, UR4 ;  /* 0x00000004ff047e24 */ /* 0x000fe2000f8e00ff */
[----:B------:R1:W2:Y:S01]  /*6ac0*/  LDC.64 R2, c[0x4][R0] ;  /* 0x0100000000027b82 */ /* 0x0002a20000000a00 */
[----:B------:R-:W-:Y:S01]  /*6ad0*/  IMAD.U32 R5, RZ, RZ, UR5 ;  /* 0x00000005ff057e24 */ /* 0x000fe2000f8e00ff */
[----:B------:R-:W-:Y:S01]  /*6ae0*/  ULDC.64 UR4, c[0x4][0x70] ;  /* 0x01001c0000047ab9 */ /* 0x000fe20000000a00 */
[----:B------:R-:W-:Y:S01]  /*6af0*/  MOV R10, UR6 ;  /* 0x00000006000a7c02 */ /* 0x000fe20008000f00 */
[----:B------:R-:W-:Y:S01]  /*6b00*/  IMAD.U32 R7, RZ, RZ, UR5 ;  /* 0x00000005ff077e24 */ /* 0x000fe2000f8e00ff */
[----:B------:R-:W-:Y:S01]  /*6b10*/  MOV R6, UR4 ;  /* 0x0000000400067c02 */ /* 0x000fe20008000f00 */
[----:B------:R-:W-:Y:S01]  /*6b20*/  IMAD.U32 R11, RZ, RZ, UR7 ;  /* 0x00000007ff0b7e24 */ /* 0x000fe2000f8e00ff */
[----:B------:R-:W-:Y:S01]  /*6b30*/  MOV R8, 0x70 ;  /* 0x0000007000087802 */ /* 0x000fe20000000f00 */
[----:B------:R-:W-:Y:S01]  /*6b40*/  IMAD.MOV.U32 R12, RZ, RZ, 0x1 ;  /* 0x00000001ff0c7424 */ /* 0x000fe200078e00ff */
[----:B-1----:R-:W-:-:S07]  /*6b50*/  MOV R13, RZ ;  /* 0x000000ff000d7202 */ /* 0x002fce0000000f00 */
[----:B------:R-:W-:-:S07]  /*6b60*/  LEPC R20, `(.L_x_63) ;  /* 0x000000001014794e */ /* 0x000fce0000000000 */
[----:B--2---:R-:W-:Y:S05]  /*6b70*/  CALL.ABS.NOINC R2 ;  /* 0x0000000002007343 */ /* 0x004fea0003c00000 */
.L_x_63:
[----:B------:R-:W1:Y:S01]  /*6b80*/  S2R R5, SR_TID.X ;  /* 0x0000000000057919 */ /* 0x000e620000002100 */
[----:B------:R-:W-:Y:S01]  /*6b90*/  ULDC.64 UR4, c[0x0][0x730] ;  /* 0x0001cc0000047ab9 */ /* 0x000fe20000000a00 */
[----:B------:R-:W-:Y:S02]  /*6ba0*/  IADD3 R16, R16, 0x1f, RZ ;  /* 0x0000001f10107810 */ /* 0x000fe40007ffe0ff */
[----:B------:R-:W-:Y:S02]  /*6bb0*/  ISETP.NE.U32.AND P0, PT, RZ, UR4, PT ;  /* 0x00000004ff007c0c */ /* 0x000fe4000bf05070 */
[----:B------:R-:W-:Y:S02]  /*6bc0*/  ISETP.GT.U32.AND P1, PT, R16, 0x3e, PT ;  /* 0x0000003e1000780c */ /* 0x000fe40003f24070 */
[----:B------:R-:W-:-:S13]  /*6bd0*/  ISETP.NE.AND.EX P0, PT, RZ, UR5, PT, P0 ;  /* 0x00000005ff007c0c */ /* 0x000fda000bf05300 */
[----:B------:R-:W2:Y:S01]  /*6be0*/  @P0 LDC R37, c[0x0][0x720] ;  /* 0x0001c800ff250b82 */ /* 0x000ea20000000800 */
[C---:B-1----:R-:W-:Y:S01]  /*6bf0*/  IMAD.SHL.U32 R0, R5.reuse, 0x20, RZ ;  /* 0x0000002005007824 */ /* 0x042fe200078e00ff */
[----:B------:R-:W-:Y:S02]  /*6c00*/  SHF.R.U32.HI R3, RZ, 0x1, R5 ;  /* 0x00000001ff037819 */ /* 0x000fe40000011605 */
[----:B------:R-:W-:Y:S02]  /*6c10*/  LOP3.LUT P0, RZ, R5, 0x4, RZ, 0xc0, !PT ;  /* 0x0000000405ff7812 */ /* 0x000fe4000780c0ff */
[C---:B------:R-:W-:Y:S02]  /*6c20*/  LOP3.LUT R2, R0.reuse, 0xc0, RZ, 0xc0, !PT ;  /* 0x000000c000027812 */ /* 0x040fe400078ec0ff */
[----:B------:R-:W-:Y:S02]  /*6c30*/  LOP3.LUT R4, R0, 0x20, RZ, 0xc0, !PT ;  /* 0x0000002000047812 */ /* 0x000fe400078ec0ff */
[----:B------:R-:W-:-:S02]  /*6c40*/  LOP3.LUT R2, R2, 0x8, R3, 0xf8, !PT ;  /* 0x0000000802027812 */ /* 0x000fc400078ef803 */
[----:B------:R-:W-:Y:S01]  /*6c50*/  SHF.L.U32 R3, R5, 0x2, RZ ;  /* 0x0000000205037819 */ /* 0x000fe200000006ff */
[----:B------:R-:W-:Y:S01]  /*6c60*/  IMAD R4, R17, 0x200, R4 ;  /* 0x0000020011047824 */ /* 0x000fe200078e0204 */
[----:B------:R-:W-:Y:S01]  /*6c70*/  LOP3.LUT R0, R0, 0x100, RZ, 0xc0, !PT ;  /* 0x0000010000007812 */ /* 0x000fe200078ec0ff */
[-C--:B--2---:R-:W-:Y:S01]  /*6c80*/  FMUL R5, R22, R37.reuse ;  /* 0x0000002516057220 */ /* 0x084fe20000400000 */
[----:B------:R-:W-:Y:S01]  /*6c90*/  LOP3.LUT R3, R2, 0x18, R3, 0x78, !PT ;  /* 0x0000001802037812 */ /* 0x000fe200078e7803 */
[-C--:B------:R-:W-:Y:S01]  /*6ca0*/  FMUL R9, R24, R37.reuse ;  /* 0x0000002518097220 */ /* 0x080fe20000400000 */
[-C--:B------:R-:W-:Y:S01]  /*6cb0*/  FMUL R11, R40, R37.reuse ;  /* 0x00000025280b7220 */ /* 0x080fe20000400000 */
[-C--:B------:R-:W-:Y:S01]  /*6cc0*/  FMUL R6, R62, R37.reuse ;  /* 0x000000253e067220 */ /* 0x080fe20000400000 */
[----:B------:R-:W-:Y:S01]  /*6cd0*/  IADD3 R3, R3, R4, R0 ;  /* 0x0000000403037210 */ /* 0x000fe20007ffe000 */
[-C--:B------:R-:W-:Y:S01]  /*6ce0*/  FMUL R0, R56, R37.reuse ;  /* 0x0000002538007220 */ /* 0x080fe20000400000 */
[-C--:B------:R-:W-:Y:S01]  /*6cf0*/  FMUL R4, R60, R37.reuse ;  /* 0x000000253c047220 */ /* 0x080fe20000400000 */
[-C--:B------:R-:W-:Y:S01]  /*6d00*/  FMUL R10, R66, R37.reuse ;  /* 0x00000025420a7220 */ /* 0x080fe20000400000 */
[-C--:B------:R-:W-:Y:S01]  /*6d10*/  FMUL R15, R42, R37.reuse ;  /* 0x000000252a0f7220 */ /* 0x080fe20000400000 */
[-C--:B------:R-:W-:Y:S01]  /*6d20*/  FMUL R2, R58, R37.reuse ;  /* 0x000000253a027220 */ /* 0x080fe20000400000 */
[----:B------:R-:W-:Y:S01]  /*6d30*/  F2FP.F16.F32.PACK_AB R40, R5, R0 ;  /* 0x000000000528723e */ /* 0x000fe200000000ff */
[-C--:B------:R-:W-:Y:S01]  /*6d40*/  FMUL R7, R38, R37.reuse ;  /* 0x0000002526077220 */ /* 0x080fe20000400000 */
[-C--:B------:R-:W-:Y:S01]  /*6d50*/  FMUL R8, R64, R37.reuse ;  /* 0x0000002540087220 */ /* 0x080fe20000400000 */
[-C--:B------:R-:W-:Y:S01]  /*6d60*/  FMUL R13, R26, R37.reuse ;  /* 0x000000251a0d7220 */ /* 0x080fe20000400000 */
[-C--:B------:R-:W-:Y:S01]  /*6d70*/  FMUL R12, R68, R37.reuse ;  /* 0x00000025440c7220 */ /* 0x080fe20000400000 */
[-C--:B------:R-:W-:Y:S01]  /*6d80*/  FMUL R17, R28, R37.reuse ;  /* 0x000000251c117220 */ /* 0x080fe20000400000 */
[-C--:B------:R-:W-:Y:S01]  /*6d90*/  FMUL R14, R70, R37.reuse ;  /* 0x00000025460e7220 */ /* 0x080fe20000400000 */
[----:B------:R-:W-:Y:S01]  /*6da0*/  FMUL R21, R44, R37 ;  /* 0x000000252c157220 */ /* 0x000fe20000400000 */
[----:B------:R-:W-:-:S02]  /*6db0*/  IMAD.MOV.U32 R0, RZ, RZ, 0x10 ;  /* 0x00000010ff007424 */ /* 0x000fc400078e00ff */
        /* <DEDUP_REMOVED lines=16> */
[----:B------:R-:W-:Y:S01]  /*6ec0*/  F2FP.F16.F32.PACK_AB R43, R11, R6 ;  /* 0x000000060b2b723e */ /* 0x000fe200000000ff */
[----:B------:R-:W-:Y:S01]  /*6ed0*/  FMUL R37, R86, R37 ;  /* 0x0000002556257220 */ /* 0x000fe20000400000 */
[----:B------:R-:W-:-:S02]  /*6ee0*/  F2FP.F16.F32.PACK_AB R9, R15, R10 ;  /* 0x0000000a0f09723e */ /* 0x000fc400000000ff */
[----:B------:R-:W-:Y:S02]  /*6ef0*/  F2FP.F16.F32.PACK_AB R41, R7, R2 ;  /* 0x000000020729723e */ /* 0x000fe400000000ff */
[----:B------:R-:W-:Y:S02]  /*6f00*/  F2FP.F16.F32.PACK_AB R8, R13, R8 ;  /* 0x000000080d08723e */ /* 0x000fe400000000ff */
[----:B------:R-:W-:Y:S02]  /*6f10*/  F2FP.F16.F32.PACK_AB R10, R17, R12 ;  /* 0x0000000c110a723e */ /* 0x000fe400000000ff */
[----:B------:R-:W-:Y:S02]  /*6f20*/  F2FP.F16.F32.PACK_AB R11, R21, R14 ;  /* 0x0000000e150b723e */ /* 0x000fe400000000ff */
[----:B------:R-:W-:Y:S02]  /*6f30*/  SEL R0, R0, 0xfffffff0, !P0 ;  /* 0xfffffff000007807 */ /* 0x000fe40004000000 */
[----:B------:R-:W-:Y:S01]  /*6f40*/  LEA R19, R3, R19, 0x1 ;  /* 0x0000001303137211 */ /* 0x000fe200078e08ff */
[----:B------:R-:W-:Y:S06]  /*6f50*/  @P1 BRA `(.L_x_64) ;  /* 0x0000000000041947 */ /* 0x000fec0003800000 */
[----:B------:R-:W-:-:S04]  /*6f60*/  DEPBAR.LE SB0, 0x1 ;  /* 0x000080400000791a */ /* 0x000fc80000000000 */
.L_x_64:
[----:B------:R-:W-:Y:S05]  /*6f70*/  WARPSYNC.ALL ;  /* 0x0000000000007948 */ /* 0x000fea0003800000 */
[----:B------:R-:W-:Y:S01]  /*6f80*/  BAR.SYNC.DEFER_BLOCKING 0x1, 0x80 ;  /* 0x0042000000007b1d */ /* 0x000fe20000010000 */
[----:B------:R-:W-:Y:S01]  /*6f90*/  IMAD R3, R3, 0x2, R18 ;  /* 0x0000000203037824 */ /* 0x000fe200078e0212 */
[----:B------:R-:W-:Y:S02]  /*6fa0*/  LEA R0, R0, R19, 0x1 ;  /* 0x0000001300007211 */ /* 0x000fe400078e08ff */
[----:B------:R-:W-:Y:S02]  /*6fb0*/  F2FP.F16.F32.PACK_AB R4, R16, R23 ;  /* 0x000000171004723e */ /* 0x000fe400000000ff */
[----:B------:R-:W-:Y:S01]  /*6fc0*/  BSSY B0, `(.L_x_65) ;  /* 0x000001e000007945 */ /* 0x000fe20003800000 */
[----:B------:R-:W-:-:S02]  /*6fd0*/  F2FP.F16.F32.PACK_AB R5, R20, R25 ;  /* 0x000000191405723e */ /* 0x000fc400000000ff */
[----:B------:R-:W-:Y:S02]  /*6fe0*/  F2FP.F16.F32.PACK_AB R6, R22, R27 ;  /* 0x0000001b1606723e */ /* 0x000fe400000000ff */
[----:B------:R-:W-:Y:S02]  /*6ff0*/  F2FP.F16.F32.PACK_AB R7, R24, R29 ;  /* 0x0000001d1807723e */ /* 0x000fe400000000ff */
[----:B------:R-:W-:Y:S02]  /*7000*/  F2FP.F16.F32.PACK_AB R12, R26, R31 ;  /* 0x0000001f1a0c723e */ /* 0x000fe400000000ff */
[----:B------:R-:W-:Y:S02]  /*7010*/  F2FP.F16.F32.PACK_AB R13, R28, R33 ;  /* 0x000000211c0d723e */ /* 0x000fe400000000ff */
[----:B------:R-:W-:Y:S02]  /*7020*/  F2FP.F16.F32.PACK_AB R14, R30, R35 ;  /* 0x000000231e0e723e */ /* 0x000fe400000000ff */
[----:B------:R-:W-:Y:S01]  /*7030*/  F2FP.F16.F32.PACK_AB R15, R32, R37 ;  /* 0x00000025200f723e */ /* 0x000fe200000000ff */
[----:B------:R1:W-:Y:S04]  /*7040*/  STSM.16.M88.4 [R3+-0x2200], R40 ;  /* 0xffde002803007844 */ /* 0x0003e80000000200 */
[----:B------:R1:W-:Y:S01]  /*7050*/  STSM.16.M88.4 [R0], R8 ;  /* 0x0000000800007844 */ /* 0x0003e20000000200 */
[----:B------:R-:W-:Y:S01]  /*7060*/  @!PT LDS RZ, [RZ] ;  /* 0x00000000fffff984 */ /* 0x000fe20000000800 */
[----:B------:R-:W-:Y:S01]  /*7070*/  @!PT LDS RZ, [RZ] ;  /* 0x00000000fffff984 */ /* 0x000fe20000000800 */
[----:B------:R-:W-:Y:S01]  /*7080*/  @!PT LDS RZ, [RZ] ;  /* 0x00000000fffff984 */ /* 0x000fe20000000800 */
[----:B------:R-:W-:Y:S01]  /*7090*/  @!PT LDS RZ, [RZ] ;  /* 0x00000000fffff984 */ /* 0x000fe20000000800 */
[----:B------:R2:W-:Y:S06]  /*70a0*/  MEMBAR.ALL.CTA ;  /* 0x0000000000007992 */ /* 0x0005ec0000008000 */
[----:B--2---:R-:W2:Y:S02]  /*70b0*/  FENCE.VIEW.ASYNC.S ;  /* 0x00000000000073c6 */ /* 0x004ea40000000000 */
[----:B--2---:R-:W-:Y:S06]  /*70c0*/  BAR.SYNC.DEFER_BLOCKING 0x1, 0x80 ;  /* 0x0042000000007b1d */ /* 0x004fec0000010000 */
[----:B------:R-:W-:Y:S05]  /*70d0*/  @P1 BRA `(.L_x_66) ;  /* 0x0000000000301947 */ /* 0x000fea0003800000 */
[----:B------:R-:W-:Y:S01]  /*70e0*/  S2UR UR12, SR_CTAID.Z ;  /* 0x00000000000c79c3 */ /* 0x000fe20000002700 */
[----:B------:R-:W-:Y:S01]  /*70f0*/  R2UR UR8, R18 ;  /* 0x00000000120872ca */ /* 0x000fe200000e0000 */
[----:B------:R-:W-:Y:S01]  /*7100*/  ULDC.64 UR4, c[0x0][0x198] ;  /* 0x0000660000047ab9 */ /* 0x000fe20000000a00 */
[----:B------:R-:W-:Y:S02]  /*7110*/  USHF.L.U32 UR10, UR37, 0x6, URZ ;  /* 0x00000006250a7899 */ /* 0x000fe4000800063f */
[----:B------:R-:W-:Y:S01]  /*7120*/  UIADD3 UR4, UP0, UR4, 0x670, URZ ;  /* 0x0000067004047890 */ /* 0x000fe2000ff1e03f */
[----:B------:R-:W-:Y:S02]  /*7130*/  UMOV UR9, URZ ;  /* 0x0000003f00097c82 */ /* 0x000fe40008000000 */
[----:B------:R-:W2:Y:S01]  /*7140*/  S2UR UR11, SR_CTAID.Y ;  /* 0x00000000000b79c3 */ /* 0x000ea20000002600 */
[----:B------:R-:W-:-:S05]  /*7150*/  UIADD3.X UR5, URZ, UR5, URZ, UP0, !UPT ;  /* 0x000000053f057290 */ /* 0x000fca00087fe43f */
[----:B------:R-:W-:-:S09]  /*7160*/  UIADD3 UR8, UR8, -0x2200, URZ ;  /* 0xffffde0008087890 */ /* 0x000fd2000fffe03f */
[----:B--2---:R2:W-:Y:S01]  /*7170*/  UTMASTG.4D [UR8], [UR4] ;  /* 0x00000008040073b5 */ /* 0x0045e20008018000 */
[----:B------:R0:W-:Y:S01]  /*7180*/  UTMACMDFLUSH ;  /* 0x00000000000079b7 */ /* 0x0001e20000000000 */
[----:B--2---:R-:W-:-:S04]  /*7190*/  DEPBAR.LE SB0, 0x1 ;  /* 0x000080400000791a */ /* 0x004fc80000000000 */
.L_x_66:
[----:B------:R-:W-:Y:S05]  /*71a0*/  BSYNC B0 ;  /* 0x0000000000007941 */ /* 0x000fea0003800000 */
.L_x_65:
[----:B------:R-:W-:Y:S06]  /*71b0*/  BAR.SYNC.DEFER_BLOCKING 0x1, 0x80 ;  /* 0x0042000000007b1d */ /* 0x000fec0000010000 */
[----:B------:R-:W-:Y:S01]  /*71c0*/  BSSY B0, `(.L_x_67) ;  /* 0x0000016000007945 */ /* 0x000fe20003800000 */
[----:B------:R2:W-:Y:S04]  /*71d0*/  STSM.16.M88.4 [R19+0x1000], R4 ;  /* 0x0010000413007844 */ /* 0x0005e80000000200 */
[----:B------:R2:W-:Y:S01]  /*71e0*/  STSM.16.M88.4 [R0+0x1000], R12 ;  /* 0x0010000c00007844 */ /* 0x0005e20000000200 */
[----:B------:R-:W-:Y:S01]  /*71f0*/  @!PT LDS RZ, [RZ] ;  /* 0x00000000fffff984 */ /* 0x000fe20000000800 */
[----:B------:R-:W-:Y:S01]  /*7200*/  @!PT LDS RZ, [RZ] ;  /* 0x00000000fffff984 */ /* 0x000fe20000000800 */
[----:B------:R-:W-:Y:S01]  /*7210*/  @!PT LDS RZ, [RZ] ;  /* 0x00000000fffff984 */ /* 0x000fe20000000800 */
[----:B------:R-:W-:Y:S01]  /*7220*/  @!PT LDS RZ, [RZ] ;  /* 0x00000000fffff984 */ /* 0x000fe20000000800 */
[----:B------:R3:W-:Y:S06]  /*7230*/  MEMBAR.ALL.CTA ;  /* 0x0000000000007992 */ /* 0x0007ec0000008000 */
[----:B---3--:R-:W3:Y:S02]  /*7240*/  FENCE.VIEW.ASYNC.S ;  /* 0x00000000000073c6 */ /* 0x008ee40000000000 */
[----:B---3--:R-:W-:Y:S06]  /*7250*/  BAR.SYNC.DEFER_BLOCKING 0x1, 0x80 ;  /* 0x0042000000007b1d */ /* 0x008fec0000010000 */
[----:B------:R-:W-:Y:S05]  /*7260*/  @P1 BRA `(.L_x_68) ;  /* 0x00000000002c1947 */ /* 0x000fea0003800000 */
[----:B------:R-:W-:Y:S01]  /*7270*/  S2UR UR12, SR_CTAID.Z ;  /* 0x00000000000c79c3 */ /* 0x000fe20000002700 */
[----:B------:R-:W-:Y:S01]  /*7280*/  R2UR UR8, R18 ;  /* 0x00000000120872ca */ /* 0x000fe200000e0000 */
[----:B------:R-:W-:Y:S01]  /*7290*/  ULDC.64 UR4, c[0x0][0x198] ;  /* 0x0000660000047ab9 */ /* 0x000fe20000000a00 */
[----:B------:R-:W-:Y:S02]  /*72a0*/  USHF.L.U32 UR10, UR37, 0x6, URZ ;  /* 0x00000006250a7899 */ /* 0x000fe4000800063f */
[----:B------:R-:W-:Y:S01]  /*72b0*/  UIADD3 UR4, UP0, UR4, 0x670, URZ ;  /* 0x0000067004047890 */ /* 0x000fe2000ff1e03f */
[----:B------:R-:W-:Y:S02]  /*72c0*/  UMOV UR9, 0x20 ;  /* 0x0000002000097882 */ /* 0x000fe40000000000 */
[----:B------:R-:W3:Y:S01]  /*72d0*/  S2UR UR11, SR_CTAID.Y ;  /* 0x00000000000b79c3 */ /* 0x000ee20000002600 */
[----:B------:R-:W-:-:S05]  /*72e0*/  UIADD3.X UR5, URZ, UR5, URZ, UP0, !UPT ;  /* 0x000000053f057290 */ /* 0x000fca00087fe43f */
[----:B------:R-:W-:-:S09]  /*72f0*/  UIADD3 UR8, UR8, -0x1200, URZ ;  /* 0xffffee0008087890 */ /* 0x000fd2000fffe03f */
[----:B---3--:R3:W-:Y:S02]  /*7300*/  UTMASTG.4D [UR8], [UR4] ;  /* 0x00000008040073b5 */ /* 0x0087e40008018000 */
[----:B---3--:R0:W-:Y:S02]  /*7310*/  UTMACMDFLUSH ;  /* 0x00000000000079b7 */ /* 0x0081e40000000000 */
.L_x_68:
[----:B------:R-:W-:Y:S05]  /*7320*/  BSYNC B0 ;  /* 0x0000000000007941 */ /* 0x000fea0003800000 */
.L_x_67:
[----:B------:R-:W-:Y:S01]  /*7330*/  UIADD3 UR38, UR38, -0x1, URZ ;  /* 0xffffffff26267890 */ /* 0x000fe2000fffe03f */
[----:B------:R-:W-:-:S04]  /*7340*/  DEPBAR.LE SB0, 0x0 ;  /* 0x000080000000791a */ /* 0x000fc80000000000 */
[----:B------:R-:W-:-:S04]  /*7350*/  USHF.L.U32 UR4, UR38, 0x3, URZ ;  /* 0x0000000326047899 */ /* 0x000fc8000800063f */
[----:B------:R-:W-:-:S04]  /*7360*/  ULOP3.LUT UR4, UR4, 0x8, URZ, 0xe2, !UPT ;  /* 0x0000000804047892 */ /* 0x000fc8000f8ee23f */
[----:B------:R-:W-:-:S06]  /*7370*/  ULOP3.LUT UR4, UR4, 0x18, URZ, 0x3c, !UPT ;  /* 0x0000001804047892 */ /* 0x000fcc000f8e3c3f */
[----:B-12---:R-:W-:-:S04]  /*7380*/  IMAD.U32 R0, RZ, RZ, UR4 ;  /* 0x00000004ff007e24 */ /* 0x006fc8000f8e00ff */
[----:B------:R-:W-:Y:S01]  /*7390*/  SYNCS.ARRIVE.TRANS64.A1T0 RZ, [R0+UR36+0xe090], RZ ;  /* 0x00e090ff00ff79a7 */ /* 0x000fe20008100024 */
[----:B------:R-:W-:Y:S05]  /*73a0*/  EXIT ;  /* 0x000000000000794d */ /* 0x000fea0003800000 */
.L_x_6:
[----:B------:R-:W-:-:S08]  /*73b0*/  UISETP.NE.AND UP0, UPT, UR10, 0x1, UPT ;  /* 0x000000010a00788c */ /* 0x000fd0000bf05270 */
[----:B------:R-:W1:-:S00]  /*73c0*/  USETMAXREG.DEALLOC.CTAPOOL 0x18 ;  /* 0x00000018000079c8 */ /* 0x000e4000080e0500 */
[----:B------:R-:W-:-:S13]  /*73d0*/  PLOP3.LUT P0, PT, PT, PT, UP0, 0x80, 0x0 ;  /* 0x000000000000781c */ /* 0x000fda0003f0f008 */
[----:B------:R-:W-:Y:S05]  /*73e0*/  @P0 EXIT ;  /* 0x000000000000094d */ /* 0x000fea0003800000 */
[----:B------:R-:W2:Y:S01]  /*73f0*/  S2UR UR11, SR_CTAID.X ;  /* 0x00000000000b79c3 */ /* 0x000ea20000002500 */
[----:B------:R-:W-:Y:S01]  /*7400*/  ULDC UR4, c[0x0][0x28c] ;  /* 0x0000a30000047ab9 */ /* 0x000fe20000000800 */
[----:B------:R-:W-:Y:S01]  /*7410*/  ELECT P3, URZ, PT ;  /* 0x00000000003f782f */ /* 0x000fe20003860000 */
[----:B------:R-:W-:Y:S01]  /*7420*/  BSSY B0, `(.L_x_69) ;  /* 0x0000030000007945 */ /* 0x000fe20003800000 */
[----:B------:R-:W-:Y:S01]  /*7430*/  UIADD3 UR5, UR4, 0x3f, URZ ;  /* 0x0000003f04057890 */ /* 0x000fe2000fffe03f */
[----:B-1----:R-:W-:Y:S02]  /*7440*/  CS2R R2, SRZ ;  /* 0x0000000000027805 */ /* 0x002fe4000001ff00 */
[----:B------:R-:W-:Y:S01]  /*7450*/  MOV R7, RZ ;  /* 0x000000ff00077202 */ /* 0x000fe20000000f00 */
[----:B------:R-:W-:Y:S01]  /*7460*/  USHF.R.S32.HI UR7, URZ, 0x1f, UR5 ;  /* 0x0000001f3f077899 */ /* 0x000fe20008011405 */
[----:B------:R-:W1:Y:S03]  /*7470*/  S2UR UR20, SR_CTAID.Y ;  /* 0x00000000001479c3 */ /* 0x000e660000002600 */
[----:B------:R-:W-:-:S04]  /*7480*/  ULEA.HI UR7, UR7, UR5, URZ, 0x6 ;  /* 0x0000000507077291 */ /* 0x000fc8000f8f303f */
[----:B------:R-:W-:Y:S01]  /*7490*/  USHF.R.S32.HI UR7, URZ, 0x6, UR7 ;  /* 0x000000063f077899 */ /* 0x000fe20008011407 */
[----:B------:R-:W3:Y:S01]  /*74a0*/  S2UR UR21, SR_CTAID.Z ;  /* 0x00000000001579c3 */ /* 0x000ee20000002700 */
[----:B--2---:R-:W-:-:S04]  /*74b0*/  USHF.L.U32 UR11, UR11, 0x7, URZ ;  /* 0x000000070b0b7899 */ /* 0x004fc8000800063f */
[----:B------:R-:W-:-:S04]  /*74c0*/  UIADD3 UR4, UR11, 0xbf, URZ ;  /* 0x000000bf0b047890 */ /* 0x000fc8000fffe03f */
[----:B------:R-:W-:-:S04]  /*74d0*/  USHF.R.U32.HI UR4, URZ, 0x6, UR4 ;  /* 0x000000063f047899 */ /* 0x000fc80008011604 */
[----:B------:R-:W-:-:S04]  /*74e0*/  UISETP.LT.AND UP0, UPT, UR4, UR7, UPT ;  /* 0x000000070400728c */ /* 0x000fc8000bf01270 */
[----:B------:R-:W-:Y:S01]  /*74f0*/  USEL UR4, UR4, UR7, UP0 ;  /* 0x0000000704047287 */ /* 0x000fe20008000000 */
[----:B-1-3--:R-:W-:Y:S11]  /*7500*/  @!P3 BRA `(.L_x_70) ;  /* 0x000000000084b947 */ /* 0x00aff60003800000 */
[----:B------:R-:W1:Y:S01]  /*7510*/  S2R R4, SR_CgaCtaId ;  /* 0x0000000000047919 */ /* 0x000e620000008800 */
[----:B------:R-:W-:Y:S01]  /*7520*/  MOV R3, 0x400 ;  /* 0x0000040000037802 */ /* 0x000fe20000000f00 */
[----:B------:R-:W-:-:S03]  /*7530*/  IMAD.MOV.U32 R5, RZ, RZ, 0x1 ;  /* 0x00000001ff057424 */ /* 0x000fc600078e00ff */
[----:B-1----:R-:W-:Y:S02]  /*7540*/  LEA R4, R4, R3, 0x18 ;  /* 0x0000000304047211 */ /* 0x002fe400078ec0ff */
[----:B------:R-:W-:-:S04]  /*7550*/  SHF.L.U32 R3, R5, 0x1f, RZ ;  /* 0x0000001f05037819 */ /* 0x000fc800000006ff */
[----:B------:R-:W1:Y:S02]  /*7560*/  SYNCS.PHASECHK.TRANS64.TRYWAIT P0, [R4+URZ+0xe060], R3 ;  /* 0x00e06003040075a7 */ /* 0x000e64000800017f */
[----:B-1----:R-:W-:Y:S05]  /*7570*/  @!P0 BRA `(.L_x_71) ;  /* 0x0000001000848947 */ /* 0x002fea0003800000 */
.L_x_108:
[----:B------:R-:W-:Y:S01]  /*7580*/  ULOP3.LUT UR5, UR6, 0x2, URZ, 0xfc, !UPT ;  /* 0x0000000206057892 */ /* 0x000fe2000f8efc3f */
[----:B-1----:R-:W-:-:S03]  /*7590*/  @P2 MOV R3, 0x2000 ;  /* 0x0000200000032802 */ /* 0x002fc60000000f00 */
[----:B------:R-:W-:Y:S01]  /*75a0*/  UPRMT UR5, UR5, 0x9910, URZ ;  /* 0x0000991005057896 */ /* 0x000fe2000800003f */
[----:B------:R1:W-:Y:S03]  /*75b0*/  @P2 SYNCS.ARRIVE.TRANS64 RZ, [R4+URZ+0xe050], R3 ;  /* 0x00e0500304ff29a7 */ /* 0x0003e6000800003f */
[----:B------:R-:W-:-:S06]  /*75c0*/  UISETP.NE.AND UP0, UPT, UR5, 0x2, UPT ;  /* 0x000000020500788c */ /* 0x000fcc000bf05270 */
[----:B------:R-:W-:-:S13]  /*75d0*/  PLOP3.LUT P0, PT, PT, PT, UP0, 0x80, 0x0 ;  /* 0x000000000000781c */ /* 0x000fda0003f0f008 */
[----:B-1----:R-:W-:Y:S05]  /*75e0*/  @P0 BRA `(.L_x_72) ;  /* 0x0000000000040947 */ /* 0x002fea0003800000 */
[----:B------:R-:W-:Y:S01]  /*75f0*/  BPT.TRAP 0x1 ;  /* 0x000000040000795c */ /* 0x000fe20000300000 */
.L_x_72:
[----:B------:R-:W-:-:S04]  /*7600*/  LOP3.LUT P0, RZ, R0, 0x1f, RZ, 0xc0, !PT ;  /* 0x0000001f00ff7812 */ /* 0x000fc8000780c0ff */
[----:B------:R-:W-:-:S13]  /*7610*/  PLOP3.LUT P0, PT, P0, P2, PT, 0x2a, 0x0 ;  /* 0x000000000000781c */ /* 0x000fda0000704572 */
[----:B------:R-:W-:Y:S05]  /*7620*/  @P0 BRA `(.L_x_73) ;  /* 0x0000000000040947 */ /* 0x000fea0003800000 */
[----:B------:R-:W-:Y:S01]  /*7630*/  BPT.TRAP 0x1 ;  /* 0x000000040000795c */ /* 0x000fe20000300000 */
.L_x_73:
[----:B------:R-:W-:Y:S01]  /*7640*/  R2UR UR8, R4 ;  /* 0x00000000040872ca */ /* 0x000fe200000e0000 */
[----:B------:R-:W-:Y:S01]  /*7650*/  ULDC.64 UR12, c[0x0][0x198] ;  /* 0x00006600000c7ab9 */ /* 0x000fe20000000a00 */
[----:B------:R-:W-:Y:S01]  /*7660*/  UMOV UR16, 0x0 ;  /* 0x0000000000107882 */ /* 0x000fe20000000000 */
[----:B------:R-:W-:Y:S01]  /*7670*/  UIADD3 UR14, UP0, UR12, 0xf0, URZ ;  /* 0x000000f00c0e7890 */ /* 0x000fe2000ff1e03f */
[----:B------:R-:W-:Y:S01]  /*7680*/  IMAD.MOV.U32 R3, RZ, RZ, 0x1 ;  /* 0x00000001ff037424 */ /* 0x000fe200078e00ff */
[----:B------:R-:W-:Y:S01]  /*7690*/  UMOV UR17, 0x10000000 ;  /* 0x1000000000117882 */ /* 0x000fe20000000000 */
[----:B------:R-:W-:Y:S01]  /*76a0*/  UMOV UR10, URZ ;  /* 0x0000003f000a7c82 */ /* 0x000fe20008000000 */
[----:B------:R-:W-:Y:S01]  /*76b0*/  UIADD3.X UR15, URZ, UR13, URZ, UP0, !UPT ;  /* 0x0000000d3f0f7290 */ /* 0x000fe200087fe43f */
[----:B------:R-:W-:Y:S01]  /*76c0*/  MOV R7, 0x40 ;  /* 0x0000004000077802 */ /* 0x000fe20000000f00 */
[----:B------:R-:W-:Y:S01]  /*76d0*/  UMOV UR12, UR20 ;  /* 0x00000014000c7c82 */ /* 0x000fe20008000000 */
[----:B------:R-:W-:-:S03]  /*76e0*/  UMOV UR13, UR21 ;  /* 0x00000015000d7c82 */ /* 0x000fc60008000000 */
[----:B------:R-:W-:-:S09]  /*76f0*/  UIADD3 UR9, UR8, 0xe050, URZ ;  /* 0x0000e05008097890 */ /* 0x000fd2000fffe03f */
[----:B------:R1:W-:Y:S02]  /*7700*/  UTMALDG.4D [UR8], [UR14], desc[UR16] ;  /* 0x000010080e0075b4 */ /* 0x0003e40008019000 */
[----:B-1----:R-:W-:Y:S01]  /*7710*/  NOP ;  /* 0x0000000000007918 */ /* 0x002fe20000000000 */
.L_x_70:
[----:B------:R-:W-:Y:S05]  /*7720*/  BSYNC B0 ;  /* 0x0000000000007941 */ /* 0x000fea0003800000 */
.L_x_69:
[----:B------:R-:W-:Y:S01]  /*7730*/  ISETP.LT.AND P4, PT, RZ, UR4, P3 ;  /* 0x00000004ff007c0c */ /* 0x000fe20009f81270 */
[----:B------:R-:W-:-:S12]  /*7740*/  BSSY B0, `(.L_x_74) ;  /* 0x0000022000007945 */ /* 0x000fd80003800000 */
[----:B------:R-:W-:Y:S05]  /*7750*/  @!P4 BRA `(.L_x_75) ;  /* 0x000000000080c947 */ /* 0x000fea0003800000 */
[----:B------:R-:W1:Y:S01]  /*7760*/  S2R R5, SR_CgaCtaId ;  /* 0x0000000000057919 */ /* 0x000e620000008800 */
[----:B------:R-:W-:-:S04]  /*7770*/  MOV R2, 0x400 ;  /* 0x0000040000027802 */ /* 0x000fc80000000f00 */
[----:B-1----:R-:W-:Y:S01]  /*7780*/  LEA R2, R5, R2, 0x18 ;  /* 0x0000000205027211 */ /* 0x002fe200078ec0ff */
[----:B------:R-:W-:-:S05]  /*7790*/  IMAD.MOV.U32 R5, RZ, RZ, 0x1 ;  /* 0x00000001ff057424 */ /* 0x000fca00078e00ff */
[----:B------:R-:W-:-:S04]  /*77a0*/  SHF.L.U32 R5, R5, 0x1f, RZ ;  /* 0x0000001f05057819 */ /* 0x000fc800000006ff */
[----:B------:R-:W1:Y:S02]  /*77b0*/  SYNCS.PHASECHK.TRANS64.TRYWAIT P0, [R2+URZ+0xe028], R5 ;  /* 0x00e02805020075a7 */ /* 0x000e64000800017f */
[----:B-1----:R-:W-:Y:S05]  /*77c0*/  @!P0 BRA `(.L_x_76) ;  /* 0x0000001000048947 */ /* 0x002fea0003800000 */
.L_x_109:
        /* <DEDUP_REMOVED lines=8> */
.L_x_77:
[----:B------:R-:W-:-:S04]  /*7850*/  LOP3.LUT P0, RZ, R0, 0x1f, RZ, 0xc0, !PT ;  /* 0x0000001f00ff7812 */ /* 0x000fc8000780c0ff */
[----:B------:R-:W-:-:S13]  /*7860*/  PLOP3.LUT P0, PT, P0, P2, PT, 0x2a, 0x0 ;  /* 0x000000000000781c */ /* 0x000fda0000704572 */
[----:B------:R-:W-:Y:S05]  /*7870*/  @P0 BRA `(.L_x_78) ;  /* 0x0000000000040947 */ /* 0x000fea0003800000 */
[----:B------:R-:W-:Y:S01]  /*7880*/  BPT.TRAP 0x1 ;  /* 0x000000040000795c */ /* 0x000fe20000300000 */
.L_x_78:
        /* <DEDUP_REMOVED lines=8> */
[----:B------:R-:W-:-:S05]  /*7910*/  UMOV UR19, URZ ;  /* 0x0000003f00137c82 */ /* 0x000fca0008000000 */
[----:B------:R-:W-:Y:S02]  /*7920*/  UIADD3 UR16, UR17, 0x4000, URZ ;  /* 0x0000400011107890 */ /* 0x000fe4000fffe03f */
[----:B------:R-:W-:-:S09]  /*7930*/  UIADD3 UR17, UR17, 0xe000, URZ ;  /* 0x0000e00011117890 */ /* 0x000fd2000fffe03f */
[----:B------:R1:W-:Y:S02]  /*7940*/  UTMALDG.4D [UR16], [UR8], desc[UR12] ;  /* 0x00000c10080075b4 */ /* 0x0003e40008019000 */
[----:B-1----:R-:W-:Y:S01]  /*7950*/  NOP ;  /* 0x0000000000007918 */ /* 0x002fe20000000000 */
.L_x_75:
[----:B------:R-:W-:Y:S05]  /*7960*/  BSYNC B0 ;  /* 0x0000000000007941 */ /* 0x000fea0003800000 */
.L_x_74:
[----:B------:R-:W-:Y:S04]  /*7970*/  BSSY B0, `(.L_x_79) ;  /* 0x0000025000007945 */ /* 0x000fe80003800000 */
[----:B------:R-:W-:Y:S05]  /*7980*/  @!P3 BRA `(.L_x_80) ;  /* 0x00000000008cb947 */ /* 0x000fea0003800000 */
[----:B------:R-:W1:Y:S01]  /*7990*/  S2R R5, SR_CgaCtaId ;  /* 0x0000000000057919 */ /* 0x000e620000008800 */
[----:B------:R-:W-:-:S04]  /*79a0*/  MOV R4, 0x400 ;  /* 0x0000040000047802 */ /* 0x000fc80000000f00 */
[----:B-1----:R-:W-:Y:S02]  /*79b0*/  LEA R6, R5, R4, 0x18 ;  /* 0x0000000405067211 */ /* 0x002fe400078ec0ff */
[----:B------:R-:W-:-:S03]  /*79c0*/  MOV R5, 0x1 ;  /* 0x0000000100057802 */ /* 0x000fc60000000f00 */
[----:B------:R-:W-:Y:S01]  /*79d0*/  IMAD R4, R3, 0x8, R6 ;  /* 0x0000000803047824 */ /* 0x000fe200078e0206 */
[----:B------:R-:W-:-:S04]  /*79e0*/  SHF.L.U32 R5, R5, 0x1f, RZ ;  /* 0x0000001f05057819 */ /* 0x000fc800000006ff */
[----:B------:R-:W1:Y:S02]  /*79f0*/  SYNCS.PHASECHK.TRANS64.TRYWAIT P0, [R4+URZ+0xe060], R5 ;  /* 0x00e06005040075a7 */ /* 0x000e64000800017f */
[----:B-1----:R-:W-:Y:S05]  /*7a00*/  @!P0 BRA `(.L_x_81) ;  /* 0x0000000c00888947 */ /* 0x002fea0003800000 */
.L_x_110:
        /* <DEDUP_REMOVED lines=8> */
.L_x_82:
[----:B------:R-:W-:-:S04]  /*7a90*/  LOP3.LUT P0, RZ, R0, 0x1f, RZ, 0xc0, !PT ;  /* 0x0000001f00ff7812 */ /* 0x000fc8000780c0ff */
[----:B------:R-:W-:-:S13]  /*7aa0*/  PLOP3.LUT P0, PT, P0, P2, PT, 0x2a, 0x0 ;  /* 0x000000000000781c */ /* 0x000fda0000704572 */
[----:B------:R-:W-:Y:S05]  /*7ab0*/  @P0 BRA `(.L_x_83) ;  /* 0x0000000000040947 */ /* 0x000fea0003800000 */
[----:B------:R-:W-:Y:S01]  /*7ac0*/  BPT.TRAP 0x1 ;  /* 0x000000040000795c */ /* 0x000fe20000300000 */
.L_x_83:
[----:B------:R-:W-:Y:S01]  /*7ad0*/  R2UR UR16, R3 ;  /* 0x00000000031072ca */ /* 0x000fe200000e0000 */
[----:B------:R-:W-:Y:S01]  /*7ae0*/  ULDC.64 UR8, c[0x0][0x198] ;  /* 0x0000660000087ab9 */ /* 0x000fe20000000a00 */
[----:B------:R-:W-:Y:S01]  /*7af0*/  R2UR UR5, R6 ;  /* 0x00000000060572ca */ /* 0x000fe200000e0000 */
[----:B------:R-:W-:Y:S01]  /*7b00*/  UIADD3 UR8, UP0, UR8, 0xf0, URZ ;  /* 0x000000f008087890 */ /* 0x000fe2000ff1e03f */
[----:B------:R-:W-:Y:S01]  /*7b10*/  R2UR UR19, R7 ;  /* 0x00000000071372ca */ /* 0x000fe200000e0000 */
[----:B------:R-:W-:Y:S01]  /*7b20*/  UMOV UR12, 0x0 ;  /* 0x00000000000c7882 */ /* 0x000fe20000000000 */
[----:B------:R-:W-:Y:S01]  /*7b30*/  R2UR UR17, R4 ;  /* 0x00000000041172ca */ /* 0x000fe200000e0000 */
[----:B------:R-:W-:Y:S01]  /*7b40*/  UIADD3.X UR9, URZ, UR9, URZ, UP0, !UPT ;  /* 0x000000093f097290 */ /* 0x000fe200087fe43f */
[----:B------:R-:W-:Y:S01]  /*7b50*/  UMOV UR13, 0x10000000 ;  /* 0x10000000000d7882 */ /* 0x000fe20000000000 */
[----:B------:R-:W-:-:S06]  /*7b60*/  UMOV UR18, URZ ;  /* 0x0000003f00127c82 */ /* 0x000fcc0008000000 */
[----:B------:R-:W-:Y:S02]  /*7b70*/  ULEA UR16, UR16, UR5, 0xd ;  /* 0x0000000510107291 */ /* 0x000fe4000f8e683f */
[----:B------:R-:W-:Y:S02]  /*7b80*/  UIADD3 UR19, UR11, UR19, URZ ;  /* 0x000000130b137290 */ /* 0x000fe4000fffe03f */
[----:B------:R-:W-:-:S09]  /*7b90*/  UIADD3 UR17, UR17, 0xe050, URZ ;  /* 0x0000e05011117890 */ /* 0x000fd2000fffe03f */
[----:B------:R1:W-:Y:S02]  /*7ba0*/  UTMALDG.4D [UR16], [UR8], desc[UR12] ;  /* 0x00000c10080075b4 */ /* 0x0003e40008019000 */
[----:B-1----:R-:W-:Y:S01]  /*7bb0*/  NOP ;  /* 0x0000000000007918 */ /* 0x002fe20000000000 */
.L_x_80:
[----:B------:R-:W-:Y:S05]  /*7bc0*/  BSYNC B0 ;  /* 0x0000000000007941 */ /* 0x000fea0003800000 */
.L_x_79:
[----:B------:R-:W-:Y:S01]  /*7bd0*/  BSSY B0, `(.L_x_84) ;  /* 0x0000027000007945 */ /* 0x000fe20003800000 */
[----:B------:R-:W-:-:S03]  /*7be0*/  IMAD.MOV.U32 R8, RZ, RZ, RZ ;  /* 0x000000ffff087224 */ /* 0x000fc600078e00ff */
        /* <DEDUP_REMOVED lines=9> */
.L_x_111:
        /* <DEDUP_REMOVED lines=8> */
.L_x_87:
[----:B------:R-:W-:-:S04]  /*7d00*/  LOP3.LUT P0, RZ, R0, 0x1f, RZ, 0xc0, !PT ;  /* 0x0000001f00ff7812 */ /* 0x000fc8000780c0ff */
[----:B------:R-:W-:-:S13]  /*7d10*/  PLOP3.LUT P0, PT, P0, P2, PT, 0x2a, 0x0 ;  /* 0x000000000000781c */ /* 0x000fda0000704572 */
[----:B------:R-:W-:Y:S05]  /*7d20*/  @P0 BRA `(.L_x_88) ;  /* 0x0000000000040947 */ /* 0x000fea0003800000 */
[----:B------:R-:W-:Y:S01]  /*7d30*/  BPT.TRAP 0x1 ;  /* 0x000000040000795c */ /* 0x000fe20000300000 */
.L_x_88:
[C---:B------:R-:W-:Y:S01]  /*7d40*/  IMAD R5, R2.reuse, 0x2000, R5 ;  /* 0x0000200002057824 */ /* 0x040fe200078e0205 */
[----:B------:R-:W-:Y:S01]  /*7d50*/  R2UR UR17, R3 ;  /* 0x00000000031172ca */ /* 0x000fe200000e0000 */
[----:B------:R-:W-:Y:S01]  /*7d60*/  ULDC.64 UR8, c[0x0][0x198] ;  /* 0x0000660000087ab9 */ /* 0x000fe20000000a00 */
[----:B------:R-:W-:Y:S01]  /*7d70*/  UMOV UR12, 0x0 ;  /* 0x00000000000c7882 */ /* 0x000fe20000000000 */
[----:B------:R-:W-:Y:S01]  /*7d80*/  UIADD3 UR8, UP0, UR8, 0x2f0, URZ ;  /* 0x000002f008087890 */ /* 0x000fe2000ff1e03f */
[----:B------:R-:W-:Y:S01]  /*7d90*/  R2UR UR16, R5 ;  /* 0x00000000051072ca */ /* 0x000fe200000e0000 */
[----:B------:R-:W-:Y:S01]  /*7da0*/  UMOV UR13, 0x10000000 ;  /* 0x10000000000d7882 */ /* 0x000fe20000000000 */
[----:B------:R-:W-:Y:S01]  /*7db0*/  UMOV UR18, URZ ;  /* 0x0000003f00127c82 */ /* 0x000fe20008000000 */
[----:B------:R-:W-:Y:S01]  /*7dc0*/  UIADD3.X UR9, URZ, UR9, URZ, UP0, !UPT ;  /* 0x000000093f097290 */ /* 0x000fe200087fe43f */
[----:B------:R-:W-:Y:S01]  /*7dd0*/  MOV R8, 0x1 ;  /* 0x0000000100087802 */ /* 0x000fe20000000f00 */
[----:B------:R-:W-:Y:S01]  /*7de0*/  UMOV UR19, URZ ;  /* 0x0000003f00137c82 */ /* 0x000fe20008000000 */
[----:B------:R-:W-:-:S03]  /*7df0*/  VIADD R2, R2, 0x1 ;  /* 0x0000000102027836 */ /* 0x000fc60000000000 */
[----:B------:R-:W-:-:S04]  /*7e00*/  UIADD3 UR17, UR17, 0xe000, URZ ;  /* 0x0000e00011117890 */ /* 0x000fc8000fffe03f */
[----:B------:R-:W-:-:S09]  /*7e10*/  UIADD3 UR16, UR16, 0x4000, URZ ;  /* 0x0000400010107890 */ /* 0x000fd2000fffe03f */
[----:B------:R1:W-:Y:S02]  /*7e20*/  UTMALDG.4D [UR16], [UR8], desc[UR12] ;  /* 0x00000c10080075b4 */ /* 0x0003e40008019000 */
[----:B-1----:R-:W-:Y:S01]  /*7e30*/  NOP ;  /* 0x0000000000007918 */ /* 0x002fe20000000000 */
.L_x_85:
[----:B------:R-:W-:Y:S05]  /*7e40*/  BSYNC B0 ;  /* 0x0000000000007941 */ /* 0x000fea0003800000 */
.L_x_84:
[----:B------:R-:W-:-:S04]  /*7e50*/  MOV R3, UR4 ;  /* 0x0000000400037c02 */ /* 0x000fc80008000f00 */
[----:B------:R-:W-:-:S13]  /*7e60*/  ISETP.GE.AND P0, PT, R3, 0x2, PT ;  /* 0x000000020300780c */ /* 0x000fda0003f06270 */
[----:B------:R-:W-:Y:S05]  /*7e70*/  @!P0 EXIT ;  /* 0x000000000000894d */ /* 0x000fea0003800000 */
[----:B------:R-:W-:Y:S01]  /*7e80*/  USHF.L.U32 UR5, UR4, 0x1, URZ ;  /* 0x0000000104057899 */ /* 0x000fe2000800063f */
[----:B------:R-:W-:Y:S01]  /*7e90*/  IMAD.U32 R3, RZ, RZ, UR6 ;  /* 0x00000006ff037e24 */ /* 0x000fe2000f8e00ff */
[----:B------:R-:W-:Y:S01]  /*7ea0*/  LOP3.LUT P0, RZ, R0, 0x1f, RZ, 0xc0, !PT ;  /* 0x0000001f00ff7812 */ /* 0x000fe2000780c0ff */
[----:B------:R-:W-:Y:S01]  /*7eb0*/  BSSY B0, `(.L_x_89) ;  /* 0x0000056000007945 */ /* 0x000fe20003800000 */
[----:B------:R-:W-:Y:S02]  /*7ec0*/  MOV R0, 0x1 ;  /* 0x0000000100007802 */ /* 0x000fe40000000f00 */
[----:B------:R-:W-:Y:S01]  /*7ed0*/  PLOP3.LUT P0, PT, P0, P2, PT, 0x2a, 0x0 ;  /* 0x000000000000781c */ /* 0x000fe20000704572 */
[----:B------:R-:W-:Y:S01]  /*7ee0*/  IMAD.U32 R9, RZ, RZ, UR5 ;  /* 0x00000005ff097e24 */ /* 0x000fe2000f8e00ff */
[----:B------:R-:W-:-:S11]  /*7ef0*/  LOP3.LUT R3, R3, 0x2, RZ, 0xfc, !PT ;  /* 0x0000000203037812 */ /* 0x000fd600078efcff */
.L_x_100:
[----:B------:R-:W-:Y:S04]  /*7f00*/  BSSY B1, `(.L_x_90) ;  /* 0x0000025000017945 */ /* 0x000fe80003800000 */
[----:B------:R-:W-:Y:S05]  /*7f10*/  @!P3 BRA `(.L_x_91) ;  /* 0x00000000008cb947 */ /* 0x000fea0003800000 */
[----:B------:R-:W1:Y:S01]  /*7f20*/  S2R R5, SR_CgaCtaId ;  /* 0x0000000000057919 */ /* 0x000e620000008800 */
[----:B------:R-:W-:-:S04]  /*7f30*/  MOV R4, 0x400 ;  /* 0x0000040000047802 */ /* 0x000fc80000000f00 */
[----:B-1----:R-:W-:Y:S02]  /*7f40*/  LEA R5, R5, R4, 0x18 ;  /* 0x0000000405057211 */ /* 0x002fe400078ec0ff */
[----:B------:R-:W-:Y:S02]  /*7f50*/  SHF.L.U32 R4, R0, 0x1f, RZ ;  /* 0x0000001f00047819 */ /* 0x000fe400000006ff */
[----:B------:R-:W-:-:S04]  /*7f60*/  LEA R7, R2, R5, 0x3 ;  /* 0x0000000502077211 */ /* 0x000fc800078e18ff */
[----:B------:R-:W1:Y:S02]  /*7f70*/  SYNCS.PHASECHK.TRANS64.TRYWAIT P4, [R7+URZ+0xe028], R4 ;  /* 0x00e02804070075a7 */ /* 0x000e64000808017f */
[----:B-1----:R-:W-:Y:S05]  /*7f80*/  @!P4 BRA `(.L_x_92) ;  /* 0x000000080050c947 */ /* 0x002fea0003800000 */
.L_x_112:
[----:B-1----:R-:W-:-:S04]  /*7f90*/  @P2 IMAD.MOV.U32 R4, RZ, RZ, 0x2000 ;  /* 0x00002000ff042424 */ /* 0x002fc800078e00ff */
[----:B------:R1:W-:Y:S02]  /*7fa0*/  @P2 SYNCS.ARRIVE.TRANS64 RZ, [R7+URZ+0xe000], R4 ;  /* 0x00e0000407ff29a7 */ /* 0x0003e4000800003f */
[----:B-1----:R-:W-:-:S04]  /*7fb0*/  PRMT R4, R3, 0x9910, RZ ;  /* 0x0000991003047816 */ /* 0x002fc800000000ff */
[----:B------:R-:W-:-:S13]  /*7fc0*/  ISETP.NE.AND P4, PT, R4, 0x2, PT ;  /* 0x000000020400780c */ /* 0x000fda0003f85270 */
[----:B------:R-:W-:Y:S05]  /*7fd0*/  @P4 BRA `(.L_x_93) ;  /* 0x0000000000044947 */ /* 0x000fea0003800000 */
[----:B------:R-:W-:Y:S01]  /*7fe0*/  BPT.TRAP 0x1 ;  /* 0x000000040000795c */ /* 0x000fe20000300000 */
.L_x_93:
[----:B------:R-:W-:Y:S05]  /*7ff0*/  @P0 BRA `(.L_x_94) ;  /* 0x0000000000040947 */ /* 0x000fea0003800000 */
[----:B------:R-:W-:Y:S01]  /*8000*/  BPT.TRAP 0x1 ;  /* 0x000000040000795c */ /* 0x000fe20000300000 */
.L_x_94:
[----:B------:R-:W-:Y:S01]  /*8010*/  LEA R5, R2, R5, 0xd ;  /* 0x0000000502057211 */ /* 0x000fe200078e68ff */
[----:B------:R-:W-:Y:S01]  /*8020*/  ULDC.64 UR8, c[0x0][0x198] ;  /* 0x0000660000087ab9 */ /* 0x000fe20000000a00 */
[----:B------:R-:W-:Y:S01]  /*8030*/  R2UR UR17, R7 ;  /* 0x00000000071172ca */ /* 0x000fe200000e0000 */
[----:B------:R-:W-:Y:S01]  /*8040*/  UIADD3 UR8, UP0, UR8, 0x1f0, URZ ;  /* 0x000001f008087890 */ /* 0x000fe2000ff1e03f */
[----:B------:R-:W-:Y:S01]  /*8050*/  R2UR UR16, R5 ;  /* 0x00000000051072ca */ /* 0x000fe200000e0000 */
[----:B------:R-:W-:Y:S01]  /*8060*/  UMOV UR12, 0x0 ;  /* 0x00000000000c7882 */ /* 0x000fe20000000000 */
[----:B------:R-:W-:Y:S01]  /*8070*/  R2UR UR19, R8 ;  /* 0x00000000081372ca */ /* 0x000fe200000e0000 */
[----:B------:R-:W-:Y:S01]  /*8080*/  UIADD3.X UR9, URZ, UR9, URZ, UP0, !UPT ;  /* 0x000000093f097290 */ /* 0x000fe200087fe43f */
[----:B------:R-:W-:Y:S01]  /*8090*/  VIADD R2, R2, 0x1 ;  /* 0x0000000102027836 */ /* 0x000fe20000000000 */
[----:B------:R-:W-:Y:S01]  /*80a0*/  UMOV UR13, 0x10000000 ;  /* 0x10000000000d7882 */ /* 0x000fe20000000000 */
[----:B------:R-:W-:-:S03]  /*80b0*/  UMOV UR18, URZ ;  /* 0x0000003f00127c82 */ /* 0x000fc60008000000 */
[C---:B------:R-:W-:Y:S02]  /*80c0*/  ISETP.NE.AND P4, PT, R2.reuse, 0x5, PT ;  /* 0x000000050200780c */ /* 0x040fe40003f85270 */
[----:B------:R-:W-:Y:S02]  /*80d0*/  UIADD3 UR17, UR17, 0xe000, URZ ;  /* 0x0000e00011117890 */ /* 0x000fe4000fffe03f */
[----:B------:R-:W-:Y:S01]  /*80e0*/  UIADD3 UR16, UR16, 0x4000, URZ ;  /* 0x0000400010107890 */ /* 0x000fe2000fffe03f */
[----:B------:R-:W-:Y:S01]  /*80f0*/  SEL R5, RZ, 0x1, P4 ;  /* 0x00000001ff057807 */ /* 0x000fe20002000000 */
[----:B------:R-:W-:Y:S01]  /*8100*/  USHF.L.U32 UR19, UR19, 0x6, URZ ;  /* 0x0000000613137899 */ /* 0x000fe2000800063f */
[----:B------:R-:W-:Y:S02]  /*8110*/  SEL R2, R2, RZ, P4 ;  /* 0x000000ff02027207 */ /* 0x000fe40002000000 */
[----:B------:R-:W-:-:S06]  /*8120*/  LOP3.LUT R0, R0, R5, RZ, 0x3c, !PT ;  /* 0x0000000500007212 */ /* 0x000fcc00078e3cff */
[----:B------:R1:W-:Y:S02]  /*8130*/  UTMALDG.4D [UR16], [UR8], desc[UR12] ;  /* 0x00000c10080075b4 */ /* 0x0003e40008019000 */
[----:B-1----:R-:W-:Y:S01]  /*8140*/  NOP ;  /* 0x0000000000007918 */ /* 0x002fe20000000000 */
.L_x_91:
[----:B------:R-:W-:Y:S05]  /*8150*/  BSYNC B1 ;  /* 0x0000000000017941 */ /* 0x000fea0003800000 */
.L_x_90:
[----:B------:R-:W-:Y:S01]  /*8160*/  ISETP.LT.OR P4, PT, R9, 0x4, !P3 ;  /* 0x000000040900780c */ /* 0x000fe20005f81670 */
[----:B------:R-:W-:-:S12]  /*8170*/  BSSY B1, `(.L_x_95) ;  /* 0x0000026000017945 */ /* 0x000fd80003800000 */
[----:B------:R-:W-:Y:S05]  /*8180*/  @P4 BRA `(.L_x_96) ;  /* 0x0000000000904947 */ /* 0x000fea0003800000 */
[----:B------:R-:W1:Y:S01]  /*8190*/  S2R R5, SR_CgaCtaId ;  /* 0x0000000000057919 */ /* 0x000e620000008800 */
[----:B------:R-:W-:Y:S02]  /*81a0*/  MOV R4, 0x400 ;  /* 0x0000040000047802 */ /* 0x000fe40000000f00 */
[----:B------:R-:W-:Y:S02]  /*81b0*/  SHF.L.U32 R7, R0, 0x1f, RZ ;  /* 0x0000001f00077819 */ /* 0x000fe400000006ff */
[----:B-1----:R-:W-:-:S04]  /*81c0*/  LEA R5, R5, R4, 0x18 ;  /* 0x0000000405057211 */ /* 0x002fc800078ec0ff */
[----:B------:R-:W-:-:S04]  /*81d0*/  LEA R4, R2, R5, 0x3 ;  /* 0x0000000502047211 */ /* 0x000fc800078e18ff */
[----:B------:R-:W1:Y:S02]  /*81e0*/  SYNCS.PHASECHK.TRANS64.TRYWAIT P4, [R4+URZ+0xe028], R7 ;  /* 0x00e02807040075a7 */ /* 0x000e64000808017f */
[----:B-1----:R-:W-:Y:S05]  /*81f0*/  @!P4 BRA `(.L_x_97) ;  /* 0x0000000400c8c947 */ /* 0x002fea0003800000 */
.L_x_113:
[----:B------:R-:W-:Y:S01]  /*8200*/  PRMT R6, R3, 0x9910, RZ ;  /* 0x0000991003067816 */ /* 0x000fe200000000ff */
[----:B-1----:R-:W-:-:S03]  /*8210*/  @P1 IMAD.MOV.U32 R7, RZ, RZ, 0x2000 ;  /* 0x00002000ff071424 */ /* 0x002fc600078e00ff */
[----:B------:R-:W-:Y:S01]  /*8220*/  ISETP.NE.AND P4, PT, R6, 0x2, PT ;  /* 0x000000020600780c */ /* 0x000fe20003f85270 */
[----:B------:R1:W-:-:S12]  /*8230*/  @P1 SYNCS.ARRIVE.TRANS64 RZ, [R4+URZ+0xe000], R7 ;  /* 0x00e0000704ff19a7 */ /* 0x0003d8000800003f */
[----:B-1----:R-:W-:Y:S05]  /*8240*/  @P4 BRA `(.L_x_98) ;  /* 0x0000000000044947 */ /* 0x002fea0003800000 */
[----:B------:R-:W-:Y:S01]  /*8250*/  BPT.TRAP 0x1 ;  /* 0x000000040000795c */ /* 0x000fe20000300000 */
.L_x_98:
[----:B------:R-:W-:Y:S05]  /*8260*/  @P0 BRA `(.L_x_99) ;  /* 0x0000000000040947 */ /* 0x000fea0003800000 */
[----:B------:R-:W-:Y:S01]  /*8270*/  BPT.TRAP 0x1 ;  /* 0x000000040000795c */ /* 0x000fe20000300000 */
.L_x_99:
        /* <DEDUP_REMOVED lines=10> */
[----:B------:R-:W-:Y:S01]  /*8320*/  UMOV UR18, URZ ;  /* 0x0000003f00127c82 */ /* 0x000fe20008000000 */
[----:B------:R-:W-:-:S02]  /*8330*/  IADD3 R8, R8, 0x1, RZ ;  /* 0x0000000108087810 */ /* 0x000fc40007ffe0ff */
        /* <DEDUP_REMOVED lines=9> */
.L_x_96:
[----:B------:R-:W-:Y:S05]  /*83d0*/  BSYNC B1 ;  /* 0x0000000000017941 */ /* 0x000fea0003800000 */
.L_x_95:
[C---:B------:R-:W-:Y:S01]  /*83e0*/  ISETP.GT.AND P4, PT, R9.reuse, 0x4, PT ;  /* 0x000000040900780c */ /* 0x040fe20003f84270 */
[----:B------:R-:W-:-:S12]  /*83f0*/  VIADD R9, R9, 0xfffffffe ;  /* 0xfffffffe09097836 */ /* 0x000fd80000000000 */
[----:B------:R-:W-:Y:S05]  /*8400*/  @P4 BRA `(.L_x_100) ;  /* 0xfffffff800bc4947 */ /* 0x000fea000383ffff */
[----:B------:R-:W-:Y:S05]  /*8410*/  BSYNC B0 ;  /* 0x0000000000007941 */ /* 0x000fea0003800000 */
.L_x_89:
[----:B------:R-:W-:Y:S05]  /*8420*/  EXIT ;  /* 0x000000000000794d */ /* 0x000fea0003800000 */
.L_x_15:
[----:B-1----:R-:W-:-:S04]  /*8430*/  MOV R7, UR6 ;  /* 0x0000000600077c02 */ /* 0x002fc80008000f00 */
[----:B------:R1:W2:Y:S03]  /*8440*/  SYNCS.PHASECHK.TRANS64.TRYWAIT P1, [R7+URZ+0xe050], R6 ;  /* 0x00e05006070075a7 */ /* 0x0002a6000802017f */
[----:B--2---:R-:W-:Y:S05]  /*8450*/  @!P1 NANOSLEEP.SYNCS 0x989680 ;  /* 0x009896800000995d */ /* 0x004fea0003900000 */
[----:B------:R-:W2:Y:S02]  /*8460*/  @!P1 SYNCS.PHASECHK.TRANS64 P1, [R7+URZ+0xe050], R6 ;  /* 0x00e05006070095a7 */ /* 0x000ea4000802007f */
[----:B--2---:R-:W-:Y:S05]  /*8470*/  @!P1 BRA `(.L_x_15) ;  /* 0xfffffffc00ec9947 */ /* 0x004fea000383ffff */
[----:B------:R-:W-:Y:S05]  /*8480*/  BRA `(.L_x_101) ;  /* 0xffffff8800907947 */ /* 0x000fea000383ffff */
.L_x_17:
[----:B--2---:R-:W-:-:S04]  /*8490*/  IMAD.U32 R2, RZ, RZ, UR36 ;  /* 0x00000024ff027e24 */ /* 0x004fc8000f8e00ff */
[----:B------:R2:W3:Y:S03]  /*84a0*/  SYNCS.PHASECHK.TRANS64.TRYWAIT P1, [R2+URZ+0xe000], R9 ;  /* 0x00e00009020075a7 */ /* 0x0004e6000802017f */
[----:B---3--:R-:W-:Y:S05]  /*84b0*/  @!P1 NANOSLEEP.SYNCS 0x989680 ;  /* 0x009896800000995d */ /* 0x008fea0003900000 */
[----:B------:R-:W3:Y:S02]  /*84c0*/  @!P1 SYNCS.PHASECHK.TRANS64 P1, [R2+URZ+0xe000], R9 ;  /* 0x00e00009020095a7 */ /* 0x000ee4000802007f */
[----:B---3--:R-:W-:Y:S05]  /*84d0*/  @!P1 BRA `(.L_x_17) ;  /* 0xfffffffc00ec9947 */ /* 0x008fea000383ffff */
[----:B------:R-:W-:Y:S05]  /*84e0*/  BRA `(.L_x_102) ;  /* 0xffffff88009c7947 */ /* 0x000fea000383ffff */
.L_x_18:
[----:B-1----:R-:W-:-:S04]  /*84f0*/  MOV R7, UR23 ;  /* 0x0000001700077c02 */ /* 0x002fc80008000f00 */
[----:B------:R1:W2:Y:S03]  /*8500*/  SYNCS.PHASECHK.TRANS64.TRYWAIT P1, [R7+URZ+-0x8], R2 ;  /* 0xfffff802070075a7 */ /* 0x0002a6000802017f */
[----:B--2---:R-:W-:Y:S05]  /*8510*/  @!P1 NANOSLEEP.SYNCS 0x989680 ;  /* 0x009896800000995d */ /* 0x004fea0003900000 */
[----:B------:R-:W2:Y:S02]  /*8520*/  @!P1 SYNCS.PHASECHK.TRANS64 P1, [R7+URZ+-0x8], R2 ;  /* 0xfffff802070095a7 */ /* 0x000ea4000802007f */
[----:B--2---:R-:W-:Y:S05]  /*8530*/  @!P1 BRA `(.L_x_18) ;  /* 0xfffffffc00ec9947 */ /* 0x004fea000383ffff */
[----:B------:R-:W-:Y:S05]  /*8540*/  BRA `(.L_x_103) ;  /* 0xffffff8800987947 */ /* 0x000fea000383ffff */
.L_x_20:
[----:B-1----:R-:W-:-:S04]  /*8550*/  IMAD.U32 R10, RZ, RZ, UR36 ;  /* 0x00000024ff0a7e24 */ /* 0x002fc8000f8e00ff */
[----:B------:R1:W2:Y:S03]  /*8560*/  SYNCS.PHASECHK.TRANS64.TRYWAIT P1, [R10+URZ+0xe008], R9 ;  /* 0x00e008090a0075a7 */ /* 0x0002a6000802017f */
[----:B--2---:R-:W-:Y:S05]  /*8570*/  @!P1 NANOSLEEP.SYNCS 0x989680 ;  /* 0x009896800000995d */ /* 0x004fea0003900000 */
[----:B------:R-:W2:Y:S02]  /*8580*/  @!P1 SYNCS.PHASECHK.TRANS64 P1, [R10+URZ+0xe008], R9 ;  /* 0x00e008090a0095a7 */ /* 0x000ea4000802007f */
[----:B--2---:R-:W-:Y:S05]  /*8590*/  @!P1 BRA `(.L_x_20) ;  /* 0xfffffffc00ec9947 */ /* 0x004fea000383ffff */
[----:B------:R-:W-:Y:S05]  /*85a0*/  BRA `(.L_x_104) ;  /* 0xffffffa000287947 */ /* 0x000fea000383ffff */
.L_x_25:
[----:B-1----:R-:W-:-:S04]  /*85b0*/  MOV R4, UR6 ;  /* 0x0000000600047c02 */ /* 0x002fc80008000f00 */
[----:B------:R1:W2:Y:S03]  /*85c0*/  SYNCS.PHASECHK.TRANS64.TRYWAIT P2, [R4+URZ+0xe000], R3 ;  /* 0x00e00003040075a7 */ /* 0x0002a6000804017f */
[----:B--2---:R-:W-:Y:S05]  /*85d0*/  @!P2 NANOSLEEP.SYNCS 0x989680 ;  /* 0x009896800000a95d */ /* 0x004fea0003900000 */
[----:B------:R-:W2:Y:S02]  /*85e0*/  @!P2 SYNCS.PHASECHK.TRANS64 P2, [R4+URZ+0xe000], R3 ;  /* 0x00e000030400a5a7 */ /* 0x000ea4000804007f */
[----:B--2---:R-:W-:Y:S05]  /*85f0*/  @!P2 BRA `(.L_x_25) ;  /* 0xfffffffc00eca947 */ /* 0x004fea000383ffff */
[----:B------:R-:W-:Y:S05]  /*8600*/  BRA `(.L_x_105) ;  /* 0xffffffa000ec7947 */ /* 0x000fea000383ffff */
.L_x_29:
[----:B-1----:R-:W-:-:S04]  /*8610*/  IMAD.U32 R3, RZ, RZ, UR6 ;  /* 0x00000006ff037e24 */ /* 0x002fc8000f8e00ff */
[----:B------:R1:W2:Y:S03]  /*8620*/  SYNCS.PHASECHK.TRANS64.TRYWAIT P2, [R3+URZ+0xe000], R10 ;  /* 0x00e0000a030075a7 */ /* 0x0002a6000804017f */
[----:B--2---:R-:W-:Y:S05]  /*8630*/  @!P2 NANOSLEEP.SYNCS 0x989680 ;  /* 0x009896800000a95d */ /* 0x004fea0003900000 */
[----:B------:R-:W2:Y:S02]  /*8640*/  @!P2 SYNCS.PHASECHK.TRANS64 P2, [R3+URZ+0xe000], R10 ;  /* 0x00e0000a0300a5a7 */ /* 0x000ea4000804007f */
[----:B--2---:R-:W-:Y:S05]  /*8650*/  @!P2 BRA `(.L_x_29) ;  /* 0xfffffffc00eca947 */ /* 0x004fea000383ffff */
[----:B------:R-:W-:Y:S05]  /*8660*/  BRA `(.L_x_28) ;  /* 0xffffffb800047947 */ /* 0x000fea000383ffff */
.L_x_37:
[----:B-1----:R-:W-:-:S04]  /*8670*/  MOV R9, UR6 ;  /* 0x0000000600097c02 */ /* 0x002fc80008000f00 */
[----:B------:R1:W2:Y:S03]  /*8680*/  SYNCS.PHASECHK.TRANS64.TRYWAIT P2, [R9+URZ+0xe000], R4 ;  /* 0x00e00004090075a7 */ /* 0x0002a6000804017f */
[----:B--2---:R-:W-:Y:S05]  /*8690*/  @!P2 NANOSLEEP.SYNCS 0x989680 ;  /* 0x009896800000a95d */ /* 0x004fea0003900000 */
[----:B------:R-:W2:Y:S02]  /*86a0*/  @!P2 SYNCS.PHASECHK.TRANS64 P2, [R9+URZ+0xe000], R4 ;  /* 0x00e000040900a5a7 */ /* 0x000ea4000804007f */
[----:B--2---:R-:W-:Y:S05]  /*86b0*/  @!P2 BRA `(.L_x_37) ;  /* 0xfffffffc00eca947 */ /* 0x004fea000383ffff */
[----:B------:R-:W-:Y:S05]  /*86c0*/  BRA `(.L_x_106) ;  /* 0xffffffb800f47947 */ /* 0x000fea000383ffff */
.L_x_41:
[----:B-1----:R-:W-:-:S04]  /*86d0*/  IMAD.U32 R11, RZ, RZ, UR6 ;  /* 0x00000006ff0b7e24 */ /* 0x002fc8000f8e00ff */
[----:B------:R1:W2:Y:S03]  /*86e0*/  SYNCS.PHASECHK.TRANS64.TRYWAIT P2, [R11+URZ+0xe000], R10 ;  /* 0x00e0000a0b0075a7 */ /* 0x0002a6000804017f */
[----:B--2---:R-:W-:Y:S05]  /*86f0*/  @!P2 NANOSLEEP.SYNCS 0x989680 ;  /* 0x009896800000a95d */ /* 0x004fea0003900000 */
[----:B------:R-:W2:Y:S02]  /*8700*/  @!P2 SYNCS.PHASECHK.TRANS64 P2, [R11+URZ+0xe000], R10 ;  /* 0x00e0000a0b00a5a7 */ /* 0x000ea4000804007f */
[----:B--2---:R-:W-:Y:S05]  /*8710*/  @!P2 BRA `(.L_x_41) ;  /* 0xfffffffc00eca947 */ /* 0x004fea000383ffff */
[----:B------:R-:W-:Y:S05]  /*8720*/  BRA `(.L_x_40) ;  /* 0xffffffd400487947 */ /* 0x000fea000383ffff */
.L_x_57:
[----:B-1----:R-:W-:-:S04]  /*8730*/  MOV R3, UR23 ;  /* 0x0000001700037c02 */ /* 0x002fc80008000f00 */
[----:B------:R1:W2:Y:S03]  /*8740*/  SYNCS.PHASECHK.TRANS64.TRYWAIT P0, [R3+URZ+0x8], R0 ;  /* 0x00000800030075a7 */ /* 0x0002a6000800017f */
[----:B--2---:R-:W-:Y:S05]  /*8750*/  @!P0 NANOSLEEP.SYNCS 0x989680 ;  /* 0x009896800000895d */ /* 0x004fea0003900000 */
[----:B------:R-:W2:Y:S02]  /*8760*/  @!P0 SYNCS.PHASECHK.TRANS64 P0, [R3+URZ+0x8], R0 ;  /* 0x00000800030085a7 */ /* 0x000ea4000800007f */
[----:B--2---:R-:W-:Y:S05]  /*8770*/  @!P0 BRA `(.L_x_57) ;  /* 0xfffffffc00ec8947 */ /* 0x004fea000383ffff */
[----:B------:R-:W-:Y:S05]  /*8780*/  BRA `(.L_x_107) ;  /* 0xffffffdc00787947 */ /* 0x000fea000383ffff */
.L_x_71:
[----:B-1----:R1:W2:Y:S02]  /*8790*/  SYNCS.PHASECHK.TRANS64.TRYWAIT P0, [R4+URZ+0xe060], R3 ;  /* 0x00e06003040075a7 */ /* 0x0022a4000800017f */
[----:B--2---:R-:W-:Y:S05]  /*87a0*/  @!P0 NANOSLEEP.SYNCS 0x989680 ;  /* 0x009896800000895d */ /* 0x004fea0003900000 */
[----:B------:R-:W2:Y:S02]  /*87b0*/  @!P0 SYNCS.PHASECHK.TRANS64 P0, [R4+URZ+0xe060], R3 ;  /* 0x00e06003040085a7 */ /* 0x000ea4000800007f */
[----:B--2---:R-:W-:Y:S05]  /*87c0*/  @!P0 BRA `(.L_x_71) ;  /* 0xfffffffc00f08947 */ /* 0x004fea000383ffff */
[----:B------:R-:W-:Y:S05]  /*87d0*/  BRA `(.L_x_108) ;  /* 0xffffffec00687947 */ /* 0x000fea000383ffff */
.L_x_76:
[----:B-1----:R1:W2:Y:S02]  /*87e0*/  SYNCS.PHASECHK.TRANS64.TRYWAIT P0, [R2+URZ+0xe028], R5 ;  /* 0x00e02805020075a7 */ /* 0x0022a4000800017f */
[----:B--2---:R-:W-:Y:S05]  /*87f0*/  @!P0 NANOSLEEP.SYNCS 0x989680 ;  /* 0x009896800000895d */ /* 0x004fea0003900000 */
[----:B------:R-:W2:Y:S02]  /*8800*/  @!P0 SYNCS.PHASECHK.TRANS64 P0, [R2+URZ+0xe028], R5 ;  /* 0x00e02805020085a7 */ /* 0x000ea4000800007f */
[----:B--2---:R-:W-:Y:S05]  /*8810*/  @!P0 BRA `(.L_x_76) ;  /* 0xfffffffc00f08947 */ /* 0x004fea000383ffff */
[----:B------:R-:W-:Y:S05]  /*8820*/  BRA `(.L_x_109) ;  /* 0xffffffec00e87947 */ /* 0x000fea000383ffff */
.L_x_81:
[----:B-1----:R1:W2:Y:S02]  /*8830*/  SYNCS.PHASECHK.TRANS64.TRYWAIT P0, [R4+URZ+0xe060], R5 ;  /* 0x00e06005040075a7 */ /* 0x0022a4000800017f */
[----:B--2---:R-:W-:Y:S05]  /*8840*/  @!P0 NANOSLEEP.SYNCS 0x989680 ;  /* 0x009896800000895d */ /* 0x004fea0003900000 */
[----:B------:R-:W2:Y:S02]  /*8850*/  @!P0 SYNCS.PHASECHK.TRANS64 P0, [R4+URZ+0xe060], R5 ;  /* 0x00e06005040085a7 */ /* 0x000ea4000800007f */
[----:B--2---:R-:W-:Y:S05]  /*8860*/  @!P0 BRA `(.L_x_81) ;  /* 0xfffffffc00f08947 */ /* 0x004fea000383ffff */
[----:B------:R-:W-:Y:S05]  /*8870*/  BRA `(.L_x_110) ;  /* 0xfffffff000647947 */ /* 0x000fea000383ffff */
.L_x_86:
[----:B-1----:R1:W2:Y:S02]  /*8880*/  SYNCS.PHASECHK.TRANS64.TRYWAIT P0, [R3+URZ+0xe028], R4 ;  /* 0x00e02804030075a7 */ /* 0x0022a4000800017f */
[----:B--2---:R-:W-:Y:S05]  /*8890*/  @!P0 NANOSLEEP.SYNCS 0x989680 ;  /* 0x009896800000895d */ /* 0x004fea0003900000 */
[----:B------:R-:W2:Y:S02]  /*88a0*/  @!P0 SYNCS.PHASECHK.TRANS64 P0, [R3+URZ+0xe028], R4 ;  /* 0x00e02804030085a7 */ /* 0x000ea4000800007f */
[----:B--2---:R-:W-:Y:S05]  /*88b0*/  @!P0 BRA `(.L_x_86) ;  /* 0xfffffffc00f08947 */ /* 0x004fea000383ffff */
[----:B------:R-:W-:Y:S05]  /*88c0*/  BRA `(.L_x_111) ;  /* 0xfffffff000ec7947 */ /* 0x000fea000383ffff */
.L_x_92:
[----:B-1----:R1:W2:Y:S02]  /*88d0*/  SYNCS.PHASECHK.TRANS64.TRYWAIT P4, [R7+URZ+0xe028], R4 ;  /* 0x00e02804070075a7 */ /* 0x0022a4000808017f */
[----:B--2---:R-:W-:Y:S05]  /*88e0*/  @!P4 NANOSLEEP.SYNCS 0x989680 ;  /* 0x009896800000c95d */ /* 0x004fea0003900000 */
[----:B------:R-:W2:Y:S02]  /*88f0*/  @!P4 SYNCS.PHASECHK.TRANS64 P4, [R7+URZ+0xe028], R4 ;  /* 0x00e028040700c5a7 */ /* 0x000ea4000808007f */
[----:B--2---:R-:W-:Y:S05]  /*8900*/  @!P4 BRA `(.L_x_92) ;  /* 0xfffffffc00f0c947 */ /* 0x004fea000383ffff */
[----:B------:R-:W-:Y:S05]  /*8910*/  BRA `(.L_x_112) ;  /* 0xfffffff4009c7947 */ /* 0x000fea000383ffff */
.L_x_97:
[----:B-1----:R1:W2:Y:S02]  /*8920*/  SYNCS.PHASECHK.TRANS64.TRYWAIT P4, [R4+URZ+0xe028], R7 ;  /* 0x00e02807040075a7 */ /* 0x0022a4000808017f */
[----:B--2---:R-:W-:Y:S05]  /*8930*/  @!P4 NANOSLEEP.SYNCS 0x989680 ;  /* 0x009896800000c95d */ /* 0x004fea0003900000 */
[----:B------:R-:W2:Y:S02]  /*8940*/  @!P4 SYNCS.PHASECHK.TRANS64 P4, [R4+URZ+0xe028], R7 ;  /* 0x00e028070400c5a7 */ /* 0x000ea4000808007f */
[----:B--2---:R-:W-:Y:S05]  /*8950*/  @!P4 BRA `(.L_x_97) ;  /* 0xfffffffc00f0c947 */ /* 0x004fea000383ffff */
[----:B------:R-:W-:Y:S05]  /*8960*/  BRA `(.L_x_113) ;  /* 0xfffffff800247947 */ /* 0x000fea000383ffff */
        .weak           $__internal_0_$__cuda_sm20_rcp_rn_f32_slowpath
        .type           $__internal_0_$__cuda_sm20_rcp_rn_f32_slowpath,@function
        .size           $__internal_0_$__cuda_sm20_rcp_rn_f32_slowpath,(.L_x_119 - $__internal_0_$__cuda_sm20_rcp_rn_f32_slowpath)
$__internal_0_$__cuda_sm20_rcp_rn_f32_slowpath:
[----:B------:R-:W-:Y:S01]  /*8970*/  IMAD.SHL.U32 R0, R2, 0x2, RZ ;  /* 0x0000000202007824 */ /* 0x000fe200078e00ff */
[----:B------:R-:W-:Y:S04]  /*8980*/  BSSY B2, `(.L_x_114) ;  /* 0x0000030000027945 */ /* 0x000fe80003800000 */
[----:B------:R-:W-:-:S04]  /*8990*/  SHF.R.U32.HI R13, RZ, 0x18, R0 ;  /* 0x00000018ff0d7819 */ /* 0x000fc80000011600 */
[----:B------:R-:W-:-:S13]  /*89a0*/  ISETP.NE.U32.AND P0, PT, R13, RZ, PT ;  /* 0x000000ff0d00720c */ /* 0x000fda0003f05070 */
[----:B------:R-:W-:Y:S05]  /*89b0*/  @P0 BRA `(.L_x_115) ;  /* 0x0000000000280947 */ /* 0x000fea0003800000 */
[----:B------:R-:W-:-:S04]  /*89c0*/  SHF.L.U32 R0, R2, 0x1, RZ ;  /* 0x0000000102007819 */ /* 0x000fc800000006ff */
[----:B------:R-:W-:-:S13]  /*89d0*/  ISETP.NE.AND P0, PT, R0, RZ, PT ;  /* 0x000000ff0000720c */ /* 0x000fda0003f05270 */
[----:B------:R-:W-:Y:S01]  /*89e0*/  @P0 FFMA R7, R2, 1.84467440737095516160e+19, RZ ;  /* 0x5f80000002070823 */ /* 0x000fe200000000ff */
[----:B------:R-:W-:Y:S08]  /*89f0*/  @!P0 MUFU.RCP R3, R2 ;  /* 0x0000000200038308 */ /* 0x000ff00000001000 */
[----:B------:R-:W1:Y:S02]  /*8a00*/  @P0 MUFU.RCP R0, R7 ;  /* 0x0000000700000308 */ /* 0x000e640000001000 */
[----:B-1----:R-:W-:-:S04]  /*8a10*/  @P0 FFMA R12, R7, R0, -1 ;  /* 0xbf800000070c0423 */ /* 0x002fc80000000000 */
[----:B------:R-:W-:-:S04]  /*8a20*/  @P0 FADD.FTZ R13, -R12, -RZ ;  /* 0x800000ff0c0d0221 */ /* 0x000fc80000010100 */
[----:B------:R-:W-:-:S04]  /*8a30*/  @P0 FFMA R0, R0, R13, R0 ;  /* 0x0000000d00000223 */ /* 0x000fc80000000000 */
[----:B------:R-:W-:Y:S01]  /*8a40*/  @P0 FFMA R3, R0, 1.84467440737095516160e+19, RZ ;  /* 0x5f80000000030823 */ /* 0x000fe200000000ff */
[----:B------:R-:W-:Y:S06]  /*8a50*/  BRA `(.L_x_116) ;  /* 0x0000000000887947 */ /* 0x000fec0003800000 */
.L_x_115:
[----:B------:R-:W-:-:S05]  /*8a60*/  VIADD R19, R13, 0xffffff03 ;  /* 0xffffff030d137836 */ /* 0x000fca0000000000 */
[----:B------:R-:W-:-:S13]  /*8a70*/  ISETP.GT.U32.AND P0, PT, R19, 0x1, PT ;  /* 0x000000011300780c */ /* 0x000fda0003f04070 */
[----:B------:R-:W-:Y:S05]  /*8a80*/  @P0 BRA `(.L_x_117) ;  /* 0x0000000000780947 */ /* 0x000fea0003800000 */
[----:B------:R-:W-:Y:S02]  /*8a90*/  LOP3.LUT R0, R2, 0x7fffff, RZ, 0xc0, !PT ;  /* 0x007fffff02007812 */ /* 0x000fe400078ec0ff */
[----:B------:R-:W-:Y:S02]  /*8aa0*/  MOV R14, 0x3 ;  /* 0x00000003000e7802 */ /* 0x000fe40000000f00 */
[----:B------:R-:W-:Y:S02]  /*8ab0*/  LOP3.LUT R0, R0, 0x3f800000, RZ, 0xfc, !PT ;  /* 0x3f80000000007812 */ /* 0x000fe400078efcff */
[----:B------:R-:W-:Y:S02]  /*8ac0*/  SHF.L.U32 R14, R14, R19, RZ ;  /* 0x000000130e0e7219 */ /* 0x000fe400000006ff */
[----:B------:R-:W1:Y:S02]  /*8ad0*/  MUFU.RCP R3, R0 ;  /* 0x0000000000037308 */ /* 0x000e640000001000 */
[----:B-1----:R-:W-:-:S04]  /*8ae0*/  FFMA R7, R0, R3, -1 ;  /* 0xbf80000000077423 */ /* 0x002fc80000000003 */
[----:B------:R-:W-:-:S04]  /*8af0*/  FADD.FTZ R12, -R7, -RZ ;  /* 0x800000ff070c7221 */ /* 0x000fc80000010100 */
[CCC-:B------:R-:W-:Y:S01]  /*8b00*/  FFMA.RM R7, R3.reuse, R12.reuse, R3.reuse ;  /* 0x0000000c03077223 */ /* 0x1c0fe20000004003 */
[----:B------:R-:W-:-:S04]  /*8b10*/  FFMA.RP R12, R3, R12, R3 ;  /* 0x0000000c030c7223 */ /* 0x000fc80000008003 */
[C---:B------:R-:W-:Y:S02]  /*8b20*/  LOP3.LUT R3, R7.reuse, 0x7fffff, RZ, 0xc0, !PT ;  /* 0x007fffff07037812 */ /* 0x040fe400078ec0ff */
[----:B------:R-:W-:Y:S02]  /*8b30*/  FSETP.NEU.FTZ.AND P0, PT, R7, R12, PT ;  /* 0x0000000c0700720b */ /* 0x000fe40003f1d000 */
[----:B------:R-:W-:Y:S02]  /*8b40*/  LOP3.LUT R3, R3, 0x800000, RZ, 0xfc, !PT ;  /* 0x0080000003037812 */ /* 0x000fe400078efcff */
[----:B------:R-:W-:Y:S02]  /*8b50*/  SEL R7, RZ, 0xffffffff, !P0 ;  /* 0xffffffffff077807 */ /* 0x000fe40004000000 */
[----:B------:R-:W-:-:S03]  /*8b60*/  LOP3.LUT R14, R14, R3, RZ, 0xc0, !PT ;  /* 0x000000030e0e7212 */ /* 0x000fc600078ec0ff */
[----:B------:R-:W-:Y:S01]  /*8b70*/  IMAD.MOV R0, RZ, RZ, -R7 ;  /* 0x000000ffff007224 */ /* 0x000fe200078e0a07 */
[----:B------:R-:W-:-:S04]  /*8b80*/  SHF.R.U32.HI R14, RZ, R19, R14 ;  /* 0x00000013ff0e7219 */ /* 0x000fc8000001160e */
[----:B------:R-:W-:Y:S02]  /*8b90*/  LOP3.LUT P1, RZ, R0, R19, R3, 0xf8, !PT ;  /* 0x0000001300ff7212 */ /* 0x000fe4000782f803 */
[C---:B------:R-:W-:Y:S02]  /*8ba0*/  LOP3.LUT P0, RZ, R14.reuse, 0x1, RZ, 0xc0, !PT ;  /* 0x000000010eff7812 */ /* 0x040fe4000780c0ff */
[----:B------:R-:W-:-:S04]  /*8bb0*/  LOP3.LUT P2, RZ, R14, 0x2, RZ, 0xc0, !PT ;  /* 0x000000020eff7812 */ /* 0x000fc8000784c0ff */
[----:B------:R-:W-:Y:S02]  /*8bc0*/  PLOP3.LUT P0, PT, P0, P1, P2, 0xe0, 0x0 ;  /* 0x000000000000781c */ /* 0x000fe40000703c20 */
[----:B------:R-:W-:Y:S02]  /*8bd0*/  LOP3.LUT P1, RZ, R2, 0x7fffff, RZ, 0xc0, !PT ;  /* 0x007fffff02ff7812 */ /* 0x000fe4000782c0ff */
[----:B------:R-:W-:-:S04]  /*8be0*/  SEL R0, RZ, 0x1, !P0 ;  /* 0x00000001ff007807 */ /* 0x000fc80004000000 */
[----:B------:R-:W-:-:S04]  /*8bf0*/  IADD3 R0, -R0, RZ, RZ ;  /* 0x000000ff00007210 */ /* 0x000fc80007ffe1ff */
[----:B------:R-:W-:Y:S01]  /*8c00*/  ISETP.GE.AND P0, PT, R0, RZ, PT ;  /* 0x000000ff0000720c */ /* 0x000fe20003f06270 */
[----:B------:R-:W-:-:S05]  /*8c10*/  VIADD R0, R13, 0xffffff04 ;  /* 0xffffff040d007836 */ /* 0x000fca0000000000 */
[----:B------:R-:W-:-:S07]  /*8c20*/  SHF.R.U32.HI R3, RZ, R0, R3 ;  /* 0x00000000ff037219 */ /* 0x000fce0000011603 */
[----:B------:R-:W-:-:S05]  /*8c30*/  @!P0 IADD3 R3, R3, 0x1, RZ ;  /* 0x0000000103038810 */ /* 0x000fca0007ffe0ff */
[----:B------:R-:W-:-:S05]  /*8c40*/  @!P1 IMAD.SHL.U32 R3, R3, 0x2, RZ ;  /* 0x0000000203039824 */ /* 0x000fca00078e00ff */
[----:B------:R-:W-:Y:S01]  /*8c50*/  LOP3.LUT R3, R3, 0x80000000, R2, 0xf8, !PT ;  /* 0x8000000003037812 */ /* 0x000fe200078ef802 */
[----:B------:R-:W-:Y:S06]  /*8c60*/  BRA `(.L_x_116) ;  /* 0x0000000000047947 */ /* 0x000fec0003800000 */
.L_x_117:
[----:B------:R1:W2:Y:S02]  /*8c70*/  MUFU.RCP R3, R2 ;  /* 0x0000000200037308 */ /* 0x0002a40000001000 */
.L_x_116:
[----:B------:R-:W-:Y:S05]  /*8c80*/  BSYNC B2 ;  /* 0x0000000000027941 */ /* 0x000fea0003800000 */
.L_x_114:
[----:B--2---:R-:W-:Y:S01]  /*8c90*/  MOV R0, R3 ;  /* 0x0000000300007202 */ /* 0x004fe20000000f00 */
[----:B-1----:R-:W-:Y:S01]  /*8ca0*/  IMAD.MOV.U32 R2, RZ, RZ, R15 ;  /* 0x000000ffff027224 */ /* 0x002fe200078e000f */
[----:B------:R-:W-:-:S04]  /*8cb0*/  MOV R3, 0x0 ;  /* 0x0000000000037802 */ /* 0x000fc80000000f00 */
[----:B------:R-:W-:Y:S05]  /*8cc0*/  RET.REL.NODEC R2 `(_ZN7cutlass13device_kernelINS_4fmha6kernel28FmhaKernelTmaWarpSpecializedINS1_10collective30FmhaMainloopTmaWarpSpecializedINS_6half_tEffN4cute5tupleIJNS7_1CILi128EEENS9_ILi64EEESB_EEENS8_IJiNS9_ILi1EEENS8_IJiiEEEEEESF_SF_NS4_12CausalFusionEJEEENS4_15FmhaFwdEpilogueIS6_fNS8_IJSB_SB_SB_EEEEENS2_23IndividualTileSchedulerEJEEEEEvNT_6ParamsE) ;  /* 0xffffff7002cc7950 */ /* 0x000fea0003c3ffff */
.L_x_118:
[----:B------:R-:W-:-:S00]  /*8cd0*/  BRA `(.L_x_118) ;  /* 0xfffffffc00fc7947 */ /* 0x000fc0000383ffff */
[----:B------:R-:W-:-:S00]  /*8ce0*/  NOP ;  /* 0x0000000000007918 */ /* 0x000fc00000000000 */
        /* <DEDUP_REMOVED lines=9> */
.L_x_119:


//--------------------- .nv.global.init           --------------------------
	.section	.nv.global.init,"aw",@progbits
.nv.global.init:
	.type		$str$24,@object
	.size		$str$24,($str$25 - $str$24)
$str$24:
        /*0000*/ 	.byte	0x28, 0x61, 0x64, 0x64, 0x72, 0x65, 0x73, 0x73, 0x20, 0x26, 0x20, 0x6d, 0x61, 0x73, 0x6b, 0x29
        /*0010*/ 	.byte	0x20, 0x3d, 0x3d, 0x20, 0x30, 0x00
	.type		$str$25,@object
	.size		$str$25,(__unnamed_1 - $str$25)
$str$25:
        /*0016*/ 	.byte	0x2f, 0x74, 0x6d, 0x70, 0x2f, 0x63, 0x75, 0x74, 0x6c, 0x61, 0x73, 0x73, 0x5f, 0x73, 0x77, 0x65
        /*0026*/ 	.byte	0x65, 0x70, 0x5f, 0x73, 0x72, 0x63, 0x2f, 0x69, 0x6e, 0x63, 0x6c, 0x75, 0x64, 0x65, 0x2f, 0x63
        /*0036*/ 	.byte	0x75, 0x74, 0x65, 0x2f, 0x70, 0x6f, 0x69, 0x6e, 0x74, 0x65, 0x72, 0x5f, 0x66, 0x6c, 0x61, 0x67
        /*0046*/ 	.byte	0x67, 0x65, 0x64, 0x2e, 0x68, 0x70, 0x70, 0x00
	.type		__unnamed_1,@object
	.size		__unnamed_1,(.L_0 - __unnamed_1)
__unnamed_1:
        /*004e*/ 	.byte	0x61, 0x75, 0x74, 0x6f, 0x20, 0x63, 0x75, 0x74, 0x65, 0x3a, 0x3a, 0x61, 0x73, 0x5f, 0x70, 0x6f
        /* <DEDUP_REMOVED lines=27> */
        /*020e*/ 	.byte	0x3e, 0x3e, 0x3e, 0x3e, 0x3e, 0x5d, 0x00
.L_0:


//--------------------- .nv.shared._ZN7cutlass13device_kernelINS_4fmha6kernel28FmhaKernelTmaWarpSpecializedINS1_10collective30FmhaMainloopTmaWarpSpecializedINS_6half_tEffN4cute5tupleIJNS7_1CILi128EEENS9_ILi64EEESB_EEENS8_IJiNS9_ILi1EEENS8_IJiiEEEEEESF_SF_NS4_12CausalFusionEJEEENS4_15FmhaFwdEpilogueIS6_fNS8_IJSB_SB_SB_EEEEENS2_23IndividualTileSchedulerEJEEEEEvNT_6ParamsE --------------------------
	.section	.nv.shared._ZN7cutlass13device_kernelINS_4fmha6kernel28FmhaKernelTmaWarpSpecializedINS1_10collective30FmhaMainloopTmaWarpSpecializedINS_6half_tEffN4cute5tupleIJNS7_1CILi128EEENS9_ILi64EEESB_EEENS8_IJiNS9_ILi1EEENS8_IJiiEEEEEESF_SF_NS4_12CausalFusionEJEEENS4_15FmhaFwdEpilogueIS6_fNS8_IJSB_SB_SB_EEEEENS2_23IndividualTileSchedulerEJEEEEEvNT_6ParamsE,"aw",@nobits
	.sectionflags	@""
	.align	16
	.zero		1024


//--------------------- .nv.shared.reserved.0     --------------------------
	.section	.nv.shared.reserved.0,"aw",@nobits
	.weak		__nv_reservedSMEM_offset_0_alias
	.size		__nv_reservedSMEM_offset_0_alias, 0, 0
	.other		__nv_reservedSMEM_offset_0_alias,@"STO_CUDA_RESERVED_SHARED STV_DEFAULT"
__nv_reservedSMEM_offset_0_alias:
	.zero		0


//--------------------- .nv.global                --------------------------
	.section	.nv.global,"aw",@nobits
.nv.global:
	.type		_ZN39_INTERNAL_ebc64451_4_k_cu_fce0d837_29184cute1_E,@object
	.size		_ZN39_INTERNAL_ebc64451_4_k_cu_fce0d837_29184cute1_E,(_ZN39_INTERNAL_ebc64451_4_k_cu_fce0d837_29184cuda3std3__45__cpo6cbeginE - _ZN39_INTERNAL_ebc64451_4_k_cu_fce0d837_29184cute1_E)
_ZN39_INTERNAL_ebc64451_4_k_cu_fce0d837_29184cute1_E:
	.zero		1
	.type		_ZN39_INTERNAL_ebc64451_4_k_cu_fce0d837_29184cuda3std3__45__cpo6cbeginE,@object
	.size		_ZN39_INTERNAL_ebc64451_4_k_cu_fce0d837_29184cuda3std3__45__cpo6cbeginE,(_ZN39_INTERNAL_ebc64451_4_k_cu_fce0d837_29184cuda3std3__48in_placeE - _ZN39_INTERNAL_ebc64451_4_k_cu_fce0d837_29184cuda3std3__45__cpo6cbeginE)
_ZN39_INTERNAL_ebc64451_4_k_cu_fce0d837_29184cuda3std3__45__cpo6cbeginE:
	.zero		1
	.type		_ZN39_INTERNAL_ebc64451_4_k_cu_fce0d837_29184cuda3std3__48in_placeE,@object
	.size		_ZN39_INTERNAL_ebc64451_4_k_cu_fce0d837_29184cuda3std3__48in_placeE,(_ZN39_INTERNAL_ebc64451_4_k_cu_fce0d837_29184cuda3std6ranges3__45__cpo9iter_moveE - _ZN39_INTERNAL_ebc64451_4_k_cu_fce0d837_29184cuda3std3__48in_placeE)
_ZN39_INTERNAL_ebc64451_4_k_cu_fce0d837_29184cuda3std3__48in_placeE:
	.zero		1
	.type		_ZN39_INTERNAL_ebc64451_4_k_cu_fce0d837_29184cuda3std6ranges3__45__cpo9iter_moveE,@object
	.size		_ZN39_INTERNAL_ebc64451_4_k_cu_fce0d837_29184cuda3std6ranges3__45__cpo9iter_moveE,(_ZN39_INTERNAL_ebc64451_4_k_cu_fce0d837_29184cuda3std3__45__cpo5beginE - _ZN39_INTERNAL_ebc64451_4_k_cu_fce0d837_29184cuda3std6ranges3__45__cpo9iter_moveE)
_ZN39_INTERNAL_ebc64451_4_k_cu_fce0d837_29184cuda3std6ranges3__45__cpo9iter_moveE:
	.zero		1
	.type		_ZN39_INTERNAL_ebc64451_4_k_cu_fce0d837_29184cuda3std3__45__cpo5beginE,@object
	.size		_ZN39_INTERNAL_ebc64451_4_k_cu_fce0d837_29184cuda3std3__45__cpo5beginE,(_ZN39_INTERNAL_ebc64451_4_k_cu_fce0d837_29184cuda3std3__441_GLOBAL__N__ebc64451_4_k_cu_fce0d837_29186ignoreE - _ZN39_INTERNAL_ebc64451_4_k_cu_fce0d837_29184cuda3std3__45__cpo5beginE)
_ZN39_INTERNAL_ebc64451_4_k_cu_fce0d837_29184cuda3std3__45__cpo5beginE:
	.zero		1
	.type		_ZN39_INTERNAL_ebc64451_4_k_cu_fce0d837_29184cuda3std3__441_GLOBAL__N__ebc64451_4_k_cu_fce0d837_29186ignoreE,@object
	.size		_ZN39_INTERNAL_ebc64451_4_k_cu_fce0d837_29184cuda3std3__441_GLOBAL__N__ebc64451_4_k_cu_fce0d837_29186ignoreE,(_ZN39_INTERNAL_ebc64451_4_k_cu_fce0d837_29184cute7productE - _ZN39_INTERNAL_ebc64451_4_k_cu_fce0d837_29184cuda3std3__441_GLOBAL__N__ebc64451_4_k_cu_fce0d837_29186ignoreE)
_ZN39_INTERNAL_ebc64451_4_k_cu_fce0d837_29184cuda3std3__441_GLOBAL__N__ebc64451_4_k_cu_fce0d837_29186ignoreE:
	.zero		1
	.type		_ZN39_INTERNAL_ebc64451_4_k_cu_fce0d837_29184cute7productE,@object
	.size		_ZN39_INTERNAL_ebc64451_4_k_cu_fce0d837_29184cute7productE,(_ZN39_INTERNAL_ebc64451_4_k_cu_fce0d837_29184cuda3std3__45__cpo3endE - _ZN39_INTERNAL_ebc64451_4_k_cu_fce0d837_29184cute7productE)
_ZN39_INTERNAL_ebc64451_4_k_cu_fce0d837_29184cute7productE:
	.zero		1
	.type		_ZN39_INTERNAL_ebc64451_4_k_cu_fce0d837_29184cuda3std3__45__cpo3endE,@object
	.size		_ZN39_INTERNAL_ebc64451_4_k_cu_fce0d837_29184cuda3std3__45__cpo3endE,(_ZN39_INTERNAL_ebc64451_4_k_cu_fce0d837_29184cuda3std3__419piecewise_constructE - _ZN39_INTERNAL_ebc64451_4_k_cu_fce0d837_29184cuda3std3__45__cpo3endE)
_ZN39_INTERNAL_ebc64451_4_k_cu_fce0d837_29184cuda3std3__45__cpo3endE:
	.zero		1
	.type		_ZN39_INTERNAL_ebc64451_4_k_cu_fce0d837_29184cuda3std3__419piecewise_constructE,@object
	.size		_ZN39_INTERNAL_ebc64451_4_k_cu_fce0d837_29184cuda3std3__419piecewise_constructE,(_ZN39_INTERNAL_ebc64451_4_k_cu_fce0d837_29184cuda3std3__45__cpo4cendE - _ZN39_INTERNAL_ebc64451_4_k_cu_fce0d837_29184cuda3std3__419piecewise_constructE)
_ZN39_INTERNAL_ebc64451_4_k_cu_fce0d837_29184cuda3std3__419piecewise_constructE:
	.zero		1
	.type		_ZN39_INTERNAL_ebc64451_4_k_cu_fce0d837_29184cuda3std3__45__cpo4cendE,@object
	.size		_ZN39_INTERNAL_ebc64451_4_k_cu_fce0d837_29184cuda3std3__45__cpo4cendE,(_ZN39_INTERNAL_ebc64451_4_k_cu_fce0d837_29184cuda3std6ranges3__45__cpo4swapE - _ZN39_INTERNAL_ebc64451_4_k_cu_fce0d837_29184cuda3std3__45__cpo4cendE)
_ZN39_INTERNAL_ebc64451_4_k_cu_fce0d837_29184cuda3std3__45__cpo4cendE:
	.zero		1
	.type		_ZN39_INTERNAL_ebc64451_4_k_cu_fce0d837_29184cuda3std6ranges3__45__cpo4swapE,@object
	.size		_ZN39_INTERNAL_ebc64451_4_k_cu_fce0d837_29184cuda3std6ranges3__45__cpo4swapE,(.L_8 - _ZN39_INTERNAL_ebc64451_4_k_cu_fce0d837_29184cuda3std6ranges3__45__cpo4swapE)
_ZN39_INTERNAL_ebc64451_4_k_cu_fce0d837_29184cuda3std6ranges3__45__cpo4swapE:
	.zero		1
.L_8:


//--------------------- .nv.constant0._ZN7cutlass13device_kernelINS_4fmha6kernel28FmhaKernelTmaWarpSpecializedINS1_10collective30FmhaMainloopTmaWarpSpecializedINS_6half_tEffN4cute5tupleIJNS7_1CILi128EEENS9_ILi64EEESB_EEENS8_IJiNS9_ILi1EEENS8_IJiiEEEEEESF_SF_NS4_12CausalFusionEJEEENS4_15FmhaFwdEpilogueIS6_fNS8_IJSB_SB_SB_EEEEENS2_23IndividualTileSchedulerEJEEEEEvNT_6ParamsE --------------------------
	.section	.nv.constant0._ZN7cutlass13device_kernelINS_4fmha6kernel28FmhaKernelTmaWarpSpecializedINS1_10collective30FmhaMainloopTmaWarpSpecializedINS_6half_tEffN4cute5tupleIJNS7_1CILi128EEENS9_ILi64EEESB_EEENS8_IJiNS9_ILi1EEENS8_IJiiEEEEEESF_SF_NS4_12CausalFusionEJEEENS4_15FmhaFwdEpilogueIS6_fNS8_IJSB_SB_SB_EEEEENS2_23IndividualTileSchedulerEJEEEEEvNT_6ParamsE,"a",@progbits
	.sectionflags	@""
	.align	4
.nv.constant0._ZN7cutlass13device_kernelINS_4fmha6kernel28FmhaKernelTmaWarpSpecializedINS1_10collective30FmhaMainloopTmaWarpSpecializedINS_6half_tEffN4cute5tupleIJNS7_1CILi128EEENS9_ILi64EEESB_EEENS8_IJiNS9_ILi1EEENS8_IJiiEEEEEESF_SF_NS4_12CausalFusionEJEEENS4_15FmhaFwdEpilogueIS6_fNS8_IJSB_SB_SB_EEEEENS2_23IndividualTileSchedulerEJEEEEEvNT_6ParamsE:
	.zero		2688


//--------------------- SYMBOLS --------------------------

	.type		.nv.reservedSmem.offset0,@object
	.size		.nv.reservedSmem.offset0,0x4
	.type		__assertfail,@function
